// auto-generated by cutlass_sweep.gemm — config: {"arch": "sm_90", "cluster_m": 2, "cluster_n": 2, "dtype": "bf16", "stages": 0, "tile_k": 32, "tile_m": 256, "tile_n": 256}
#include "cutlass/cutlass.h"
#include "cutlass/gemm/collective/collective_builder.hpp"
#include "cutlass/gemm/device/gemm_universal_adapter.h"
#include "cutlass/gemm/kernel/gemm_universal.hpp"
#include "cutlass/epilogue/collective/collective_builder.hpp"

using ElemA = cutlass::bfloat16_t;
using ElemB = cutlass::bfloat16_t;
using ElemCD = cutlass::bfloat16_t;
using Acc  = float;
using TileShape    = cute::Shape<cute::_256, cute::_256, cute::_32>;
using ClusterShape = cute::Shape<cute::_2, cute::_2, cute::_1>;

using CollectiveEpilogue = typename cutlass::epilogue::collective::CollectiveBuilder<
    cutlass::arch::Sm90, cutlass::arch::OpClassTensorOp,
    TileShape, ClusterShape,
    cutlass::epilogue::collective::EpilogueTileAuto,
    Acc, Acc,
    ElemCD, cutlass::layout::RowMajor, 128 / cutlass::sizeof_bits<ElemCD>::value,
    ElemCD, cutlass::layout::RowMajor, 128 / cutlass::sizeof_bits<ElemCD>::value,
    cutlass::epilogue::collective::EpilogueScheduleAuto
  >::CollectiveOp;

using CollectiveMainloop = typename cutlass::gemm::collective::CollectiveBuilder<
    cutlass::arch::Sm90, cutlass::arch::OpClassTensorOp,
    ElemA, cutlass::layout::RowMajor, 128 / cutlass::sizeof_bits<ElemA>::value,
    ElemB, cutlass::layout::ColumnMajor, 128 / cutlass::sizeof_bits<ElemB>::value,
    Acc,
    TileShape, ClusterShape,
    cutlass::gemm::collective::StageCountAutoCarveout<static_cast<int>(sizeof(typename CollectiveEpilogue::SharedStorage))>,
    cutlass::gemm::collective::KernelScheduleAuto
  >::CollectiveOp;

using GemmKernel = cutlass::gemm::kernel::GemmUniversal<
    cute::Shape<int,int,int,int>,
    CollectiveMainloop,
    CollectiveEpilogue
>;
using Gemm = cutlass::gemm::device::GemmUniversalAdapter<GemmKernel>;

// Force the device kernel symbol into the cubin without needing a host main.
auto* _anchor = &cutlass::device_kernel<GemmKernel>;


// ===== COMPILED SASS (sm_90a) =====

	.target	sm_90a

	.elftype	@"ET_EXEC"


//--------------------- .note.nv.tkinfo           --------------------------
	.section	.note.nv.tkinfo,"",@"SHT_NOTE"
	.sectionflags	@"SHF_NOTE_NV_TKINFO"
	.tkinfo
        /*0018*/ 	.word	0x00000002
        /*0030*/ 	.string	""
        /*0030*/ 	.string	"ptxas"
        /*0030*/ 	.string	"Cuda compilation tools, release 13.0, V13.0.88"
        /*0030*/ 	.string	"Build cuda_13.0.r13.0/compiler.36424714_0"
        /*0030*/ 	.string	"-arch sm_90a -m 64 "



//--------------------- .note.nv.cuinfo           --------------------------
	.section	.note.nv.cuinfo,"",@"SHT_NOTE"
	.sectionflags	@"SHF_NOTE_NV_CUINFO"
        /*0018*/ 	.short	0x0002
        /*001a*/ 	.short	0x005a
        /*001c*/ 	.short	0x0082
	.zero		2


//--------------------- .nv.info                  --------------------------
	.section	.nv.info,"",@"SHT_CUDA_INFO"
	.align	4


	//----- nvinfo : EIATTR_REGCOUNT
	.align		4
        /*0000*/ 	.byte	0x04, 0x2f
        /*0002*/ 	.short	(.L_15 - .L_14)
	.align		4
.L_14:
        /*0004*/ 	.word	index@(_ZN7cutlass13device_kernelINS_4gemm6kernel13GemmUniversalIN4cute5tupleIJiiiiEEENS1_10collective13CollectiveMmaINS1_34MainloopSm90TmaGmmaWarpSpecializedILi7ENS5_IJNS4_1CILi2EEESB_NSA_ILi1EEEEEENS1_35KernelTmaWarpSpecializedCooperativeEEENS5_IJNSA_ILi256EEESG_NSA_ILi32EEEEEENS_10bfloat16_tENS5_IJlSC_lEEESJ_SK_NS4_8TiledMMAINS4_8MMA_AtomIJNS4_4SM904GMMA28MMA_64x256x16_F32BF16BF16_SSILNSO_5MajorE0ELSQ_0ELNSO_7ScaleInE1ELSR_1EEEEEENS4_6LayoutINS5_IJSB_SC_SC_EEENS5_IJSC_NSA_ILi0EEESW_EEEEENS5_IJNS4_10UnderscoreESZ_SZ_EEEEENS4_23SM90_TMA_LOAD_MULTICASTENS4_14ComposedLayoutINS4_7SwizzleILi2ELi4ELi3EEENS4_18smem_ptr_flag_bitsILi16EEENSU_INS5_IJNSA_ILi8EEESH_EEENS5_IJSH_SC_EEEEEEEvNS4_8identityES12_S1C_vS1D_EENS_8epilogue10collective6detail29Sm90TmaWarpSpecializedAdapterINS1G_15DefaultEpilogueISJ_SK_SK_NS1F_6thread17LinearCombinationISJ_Li1EffLNS1K_9ScaleType4KindE0ELNS_15FloatRoundStyleE2ESJ_EENS1_15EpilogueDefaultEEEEEvvEEEEvNT_6ParamsE)
        /*0008*/ 	.word	0x000000a8


	//----- nvinfo : EIATTR_FRAME_SIZE
	.align		4
.L_15:
        /*000c*/ 	.byte	0x04, 0x11
        /*000e*/ 	.short	(.L_17 - .L_16)
	.align		4
.L_16:
        /*0010*/ 	.word	index@(_ZN7cutlass13device_kernelINS_4gemm6kernel13GemmUniversalIN4cute5tupleIJiiiiEEENS1_10collective13CollectiveMmaINS1_34MainloopSm90TmaGmmaWarpSpecializedILi7ENS5_IJNS4_1CILi2EEESB_NSA_ILi1EEEEEENS1_35KernelTmaWarpSpecializedCooperativeEEENS5_IJNSA_ILi256EEESG_NSA_ILi32EEEEEENS_10bfloat16_tENS5_IJlSC_lEEESJ_SK_NS4_8TiledMMAINS4_8MMA_AtomIJNS4_4SM904GMMA28MMA_64x256x16_F32BF16BF16_SSILNSO_5MajorE0ELSQ_0ELNSO_7ScaleInE1ELSR_1EEEEEENS4_6LayoutINS5_IJSB_SC_SC_EEENS5_IJSC_NSA_ILi0EEESW_EEEEENS5_IJNS4_10UnderscoreESZ_SZ_EEEEENS4_23SM90_TMA_LOAD_MULTICASTENS4_14ComposedLayoutINS4_7SwizzleILi2ELi4ELi3EEENS4_18smem_ptr_flag_bitsILi16EEENSU_INS5_IJNSA_ILi8EEESH_EEENS5_IJSH_SC_EEEEEEEvNS4_8identityES12_S1C_vS1D_EENS_8epilogue10collective6detail29Sm90TmaWarpSpecializedAdapterINS1G_15DefaultEpilogueISJ_SK_SK_NS1F_6thread17LinearCombinationISJ_Li1EffLNS1K_9ScaleType4KindE0ELNS_15FloatRoundStyleE2ESJ_EENS1_15EpilogueDefaultEEEEEvvEEEEvNT_6ParamsE)
        /*0014*/ 	.word	0x000004c0


	//----- nvinfo : EIATTR_MIN_STACK_SIZE
	.align		4
.L_17:
        /*0018*/ 	.byte	0x04, 0x12
        /*001a*/ 	.short	(.L_19 - .L_18)
	.align		4
.L_18:
        /*001c*/ 	.word	index@(_ZN7cutlass13device_kernelINS_4gemm6kernel13GemmUniversalIN4cute5tupleIJiiiiEEENS1_10collective13CollectiveMmaINS1_34MainloopSm90TmaGmmaWarpSpecializedILi7ENS5_IJNS4_1CILi2EEESB_NSA_ILi1EEEEEENS1_35KernelTmaWarpSpecializedCooperativeEEENS5_IJNSA_ILi256EEESG_NSA_ILi32EEEEEENS_10bfloat16_tENS5_IJlSC_lEEESJ_SK_NS4_8TiledMMAINS4_8MMA_AtomIJNS4_4SM904GMMA28MMA_64x256x16_F32BF16BF16_SSILNSO_5MajorE0ELSQ_0ELNSO_7ScaleInE1ELSR_1EEEEEENS4_6LayoutINS5_IJSB_SC_SC_EEENS5_IJSC_NSA_ILi0EEESW_EEEEENS5_IJNS4_10UnderscoreESZ_SZ_EEEEENS4_23SM90_TMA_LOAD_MULTICASTENS4_14ComposedLayoutINS4_7SwizzleILi2ELi4ELi3EEENS4_18smem_ptr_flag_bitsILi16EEENSU_INS5_IJNSA_ILi8EEESH_EEENS5_IJSH_SC_EEEEEEEvNS4_8identityES12_S1C_vS1D_EENS_8epilogue10collective6detail29Sm90TmaWarpSpecializedAdapterINS1G_15DefaultEpilogueISJ_SK_SK_NS1F_6thread17LinearCombinationISJ_Li1EffLNS1K_9ScaleType4KindE0ELNS_15FloatRoundStyleE2ESJ_EENS1_15EpilogueDefaultEEEEEvvEEEEvNT_6ParamsE)
        /*0020*/ 	.word	0x000004c0
.L_19:


//--------------------- .nv.compat                --------------------------
	.section	.nv.compat,"",@"SHT_CUDA_COMPAT_INFO"
	.align	4
        /*0000*/ 	.byte	0x02, 0x09, 0x01, 0x00, 0x02, 0x02, 0x04, 0x00, 0x02, 0x05, 0x05, 0x00, 0x03, 0x07, 0x01, 0x01
        /*0010*/ 	.byte	0x02, 0x03, 0x01, 0x00, 0x02, 0x06, 0x01, 0x00, 0x04, 0x0b, 0x08, 0x00, 0x00, 0x00, 0x00, 0x00
        /*0020*/ 	.byte	0x00, 0x00, 0x00, 0x00


//--------------------- .nv.info._ZN7cutlass13device_kernelINS_4gemm6kernel13GemmUniversalIN4cute5tupleIJiiiiEEENS1_10collective13CollectiveMmaINS1_34MainloopSm90TmaGmmaWarpSpecializedILi7ENS5_IJNS4_1CILi2EEESB_NSA_ILi1EEEEEENS1_35KernelTmaWarpSpecializedCooperativeEEENS5_IJNSA_ILi256EEESG_NSA_ILi32EEEEEENS_10bfloat16_tENS5_IJlSC_lEEESJ_SK_NS4_8TiledMMAINS4_8MMA_AtomIJNS4_4SM904GMMA28MMA_64x256x16_F32BF16BF16_SSILNSO_5MajorE0ELSQ_0ELNSO_7ScaleInE1ELSR_1EEEEEENS4_6LayoutINS5_IJSB_SC_SC_EEENS5_IJSC_NSA_ILi0EEESW_EEEEENS5_IJNS4_10UnderscoreESZ_SZ_EEEEENS4_23SM90_TMA_LOAD_MULTICASTENS4_14ComposedLayoutINS4_7SwizzleILi2ELi4ELi3EEENS4_18smem_ptr_flag_bitsILi16EEENSU_INS5_IJNSA_ILi8EEESH_EEENS5_IJSH_SC_EEEEEEEvNS4_8identityES12_S1C_vS1D_EENS_8epilogue10collective6detail29Sm90TmaWarpSpecializedAdapterINS1G_15DefaultEpilogueISJ_SK_SK_NS1F_6thread17LinearCombinationISJ_Li1EffLNS1K_9ScaleType4KindE0ELNS_15FloatRoundStyleE2ESJ_EENS1_15EpilogueDefaultEEEEEvvEEEEvNT_6ParamsE --------------------------
	.section	.nv.info._ZN7cutlass13device_kernelINS_4gemm6kernel13GemmUniversalIN4cute5tupleIJiiiiEEENS1_10collective13CollectiveMmaINS1_34MainloopSm90TmaGmmaWarpSpecializedILi7ENS5_IJNS4_1CILi2EEESB_NSA_ILi1EEEEEENS1_35KernelTmaWarpSpecializedCooperativeEEENS5_IJNSA_ILi256EEESG_NSA_ILi32EEEEEENS_10bfloat16_tENS5_IJlSC_lEEESJ_SK_NS4_8TiledMMAINS4_8MMA_AtomIJNS4_4SM904GMMA28MMA_64x256x16_F32BF16BF16_SSILNSO_5MajorE0ELSQ_0ELNSO_7ScaleInE1ELSR_1EEEEEENS4_6LayoutINS5_IJSB_SC_SC_EEENS5_IJSC_NSA_ILi0EEESW_EEEEENS5_IJNS4_10UnderscoreESZ_SZ_EEEEENS4_23SM90_TMA_LOAD_MULTICASTENS4_14ComposedLayoutINS4_7SwizzleILi2ELi4ELi3EEENS4_18smem_ptr_flag_bitsILi16EEENSU_INS5_IJNSA_ILi8EEESH_EEENS5_IJSH_SC_EEEEEEEvNS4_8identityES12_S1C_vS1D_EENS_8epilogue10collective6detail29Sm90TmaWarpSpecializedAdapterINS1G_15DefaultEpilogueISJ_SK_SK_NS1F_6thread17LinearCombinationISJ_Li1EffLNS1K_9ScaleType4KindE0ELNS_15FloatRoundStyleE2ESJ_EENS1_15EpilogueDefaultEEEEEvvEEEEvNT_6ParamsE,"",@"SHT_CUDA_INFO"
	.sectionflags	@""
	.align	4


	//----- nvinfo : EIATTR_CUDA_API_VERSION
	.align		4
        /*0000*/ 	.byte	0x04, 0x37
        /*0002*/ 	.short	(.L_21 - .L_20)
.L_20:
        /*0004*/ 	.word	0x00000082


	//----- nvinfo : EIATTR_KPARAM_INFO
	.align		4
.L_21:
        /*0008*/ 	.byte	0x04, 0x17
        /*000a*/ 	.short	(.L_23 - .L_22)
.L_22:
        /*000c*/ 	.word	0x00000000
        /*0010*/ 	.short	0x0000
        /*0012*/ 	.short	0x0070
        /*0014*/ 	.byte	0x00, 0xf0, 0x01, 0x10


	//----- nvinfo : EIATTR_SPARSE_MMA_MASK
	.align		4
.L_23:
        /*0018*/ 	.byte	0x03, 0x50
        /*001a*/ 	.short	0x0000


	//----- nvinfo : EIATTR_MAXREG_COUNT
	.align		4
        /*001c*/ 	.byte	0x03, 0x1b
        /*001e*/ 	.short	0x00a8


	//----- nvinfo : EIATTR_NUM_BARRIERS
	.align		4
        /*0020*/ 	.byte	0x02, 0x4c
        /*0022*/ 	.byte	0x01
	.zero		1


	//----- nvinfo : EIATTR_EXTERNS
	.align		4
        /*0024*/ 	.byte	0x04, 0x0f
        /*0026*/ 	.short	(.L_25 - .L_24)


	//   ....[0]....
	.align		4
.L_24:
        /*0028*/ 	.word	index@(__assertfail)


	//----- nvinfo : EIATTR_ANNOTATIONS
	.align		4
.L_25:
        /*002c*/ 	.byte	0x04, 0x55
        /*002e*/ 	.short	(.L_27 - .L_26)


	//   ....[0]....
.L_26:
        /*0030*/ 	.word	0x00000001
        /*0034*/ 	.byte	0x50, 0x0a, 0x00, 0x00, 0x01, 0x00, 0x00, 0x00, 0x70, 0x0a, 0x00, 0x00, 0x01, 0x00, 0x00, 0x00
        /* <DEDUP_REMOVED lines=380> */
        /*1804*/ 	.byte	0x20, 0x71, 0x01, 0x00


	//----- nvinfo : EIATTR_MERCURY_ISA_VERSION
	.align		4
.L_27:
        /*1808*/ 	.byte	0x03, 0x5f
        /*180a*/ 	.short	0x0101


	//----- nvinfo : EIATTR_INT_WARP_WIDE_INSTR_OFFSETS
	.align		4
        /*180c*/ 	.byte	0x04, 0x31
        /*180e*/ 	.short	(.L_29 - .L_28)


	//   ....[0]....
.L_28:
        /*1810*/ 	.word	0x000005e0


	//   ....[1]....
        /*1814*/ 	.word	0x000005f0


	//   ....[2]....
        /*1818*/ 	.word	0x00000760


	//----- nvinfo : EIATTR_COOP_GROUP_MASK_REGIDS
	.align		4
.L_29:
        /*181c*/ 	.byte	0x04, 0x29
        /*181e*/ 	.short	(.L_31 - .L_30)


	//   ....[0]....
.L_30:
        /*1820*/ 	.word	0xffffffff


	//   ....[1]....
        /*1824*/ 	.word	0xffffffff


	//   ....[2]....
        /*1828*/ 	.word	0xffffffff


	//   ....[3]....
        /*182c*/ 	.word	0xffffffff


	//   ....[4]....
        /*1830*/ 	.word	0xffffffff


	//   ....[5]....
        /*1834*/ 	.word	0xffffffff


	//----- nvinfo : EIATTR_COOP_GROUP_INSTR_OFFSETS
	.align		4
.L_31:
        /*1838*/ 	.byte	0x04, 0x28
        /*183a*/ 	.short	(.L_33 - .L_32)


	//   ....[0]....
.L_32:
        /*183c*/ 	.word	0x00000070


	//   ....[1]....
        /*1840*/ 	.word	0x00000080


	//   ....[2]....
        /*1844*/ 	.word	0x000001a0


	//   ....[3]....
        /*1848*/ 	.word	0x00000430


	//   ....[4]....
        /*184c*/ 	.word	0x000008a0


	//   ....[5]....
        /*1850*/ 	.word	0x00001470


	//----- nvinfo : EIATTR_REG_RECONFIG
	.align		4
.L_33:
        /*1854*/ 	.byte	0x01, 0x54
	.zero		2


	//----- nvinfo : EIATTR_SYSCALL_OFFSETS
	.align		4
        /*1858*/ 	.byte	0x04, 0x46
        /*185a*/ 	.short	(.L_35 - .L_34)


	//   ....[0]....
.L_34:
        /*185c*/ 	.word	0x00001620


	//----- nvinfo : EIATTR_MBARRIER_INSTR_OFFSETS
	.align		4
.L_35:
        /*1860*/ 	.byte	0x04, 0x39
        /*1862*/ 	.short	(.L_37 - .L_36)


	//   ....[0]....
.L_36:
        /*1864*/ 	.word	0x00000320
        /*1868*/ 	.word	0x000000ff
        /*186c*/ 	.word	0x00000000
        /*1870*/ 	.short	0x0100
        /*1872*/ 	.byte	0x08
	.zero		1


	//   ....[1]....
        /*1874*/ 	.word	0x00000330
        /*1878*/ 	.word	0x000000ff
        /*187c*/ 	.word	0x00000038
        /*1880*/ 	.short	0x0100
        /*1882*/ 	.byte	0x08
	.zero		1


	//   ....[2]....
        /*1884*/ 	.word	0x00000340
        /*1888*/ 	.word	0x000000ff
        /*188c*/ 	.word	0x00000008
        /*1890*/ 	.short	0x0100
        /*1892*/ 	.byte	0x08
	.zero		1


	//   ....[3]....
        /*1894*/ 	.word	0x00000350
        /*1898*/ 	.word	0x000000ff
        /*189c*/ 	.word	0x00000040
        /*18a0*/ 	.short	0x0100
        /*18a2*/ 	.byte	0x08
	.zero		1


	//   ....[4]....
        /*18a4*/ 	.word	0x00000360
        /*18a8*/ 	.word	0x000000ff
        /*18ac*/ 	.word	0x00000010
        /*18b0*/ 	.short	0x0100
        /*18b2*/ 	.byte	0x08
	.zero		1


	//   ....[5]....
        /*18b4*/ 	.word	0x00000370
        /*18b8*/ 	.word	0x000000ff
        /*18bc*/ 	.word	0x00000048
        /*18c0*/ 	.short	0x0100
        /*18c2*/ 	.byte	0x08
	.zero		1


	//   ....[6]....
        /*18c4*/ 	.word	0x00000380
        /*18c8*/ 	.word	0x000000ff
        /*18cc*/ 	.word	0x00000018
        /*18d0*/ 	.short	0x0100
        /*18d2*/ 	.byte	0x08
	.zero		1


	//   ....[7]....
        /*18d4*/ 	.word	0x00000390
        /*18d8*/ 	.word	0x000000ff
        /*18dc*/ 	.word	0x00000050
        /*18e0*/ 	.short	0x0100
        /*18e2*/ 	.byte	0x08
	.zero		1


	//   ....[8]....
        /*18e4*/ 	.word	0x000003a0
        /*18e8*/ 	.word	0x000000ff
        /*18ec*/ 	.word	0x00000020
        /*18f0*/ 	.short	0x0100
        /*18f2*/ 	.byte	0x08
	.zero		1


	//   ....[9]....
        /*18f4*/ 	.word	0x000003b0
        /*18f8*/ 	.word	0x000000ff
        /*18fc*/ 	.word	0x00000058
        /*1900*/ 	.short	0x0100
        /*1902*/ 	.byte	0x08
	.zero		1


	//   ....[10]....
        /*1904*/ 	.word	0x000003c0
        /*1908*/ 	.word	0x000000ff
        /*190c*/ 	.word	0x00000028
        /*1910*/ 	.short	0x0100
        /*1912*/ 	.byte	0x08
	.zero		1


	//   ....[11]....
        /*1914*/ 	.word	0x000003d0
        /*1918*/ 	.word	0x000000ff
        /*191c*/ 	.word	0x00000060
        /*1920*/ 	.short	0x0100
        /*1922*/ 	.byte	0x08
	.zero		1


	//   ....[12]....
        /*1924*/ 	.word	0x000003e0
        /*1928*/ 	.word	0x000000ff
        /*192c*/ 	.word	0x00000030
        /*1930*/ 	.short	0x0100
        /*1932*/ 	.byte	0x08
	.zero		1


	//   ....[13]....
        /*1934*/ 	.word	0x000003f0
        /*1938*/ 	.word	0x000000ff
        /*193c*/ 	.word	0x00000068
        /*1940*/ 	.short	0x0100
        /*1942*/ 	.byte	0x08
	.zero		1


	//   ....[14]....
        /*1944*/ 	.word	0x000007d0
        /*1948*/ 	.word	0x000000ff
        /*194c*/ 	.word	0x00000080
        /*1950*/ 	.short	0x0100
        /*1952*/ 	.byte	0x06
	.zero		1


	//   ....[15]....
        /*1954*/ 	.word	0x00000800
        /*1958*/ 	.word	0x000000ff
        /*195c*/ 	.word	0x00000088
        /*1960*/ 	.short	0x0100
        /*1962*/ 	.byte	0x06
	.zero		1


	//   ....[16]....
        /*1964*/ 	.word	0x00001700
        /*1968*/ 	.word	0x00000004
        /*196c*/ 	.word	0x00000000
        /*1970*/ 	.short	0x010a
        /*1972*/ 	.byte	0x3f
	.zero		1


	//   ....[17]....
        /*1974*/ 	.word	0x00001740
        /*1978*/ 	.word	0x00000004
        /*197c*/ 	.word	0x00000000
        /*1980*/ 	.short	0x010a
        /*1982*/ 	.byte	0x3f
	.zero		1


	//   ....[18]....
        /*1984*/ 	.word	0x00002cd0
        /*1988*/ 	.word	0x00000005
        /*198c*/ 	.word	0x00000000
        /*1990*/ 	.short	0x010a
        /*1992*/ 	.byte	0x3f
	.zero		1


	//   ....[19]....
        /*1994*/ 	.word	0x00002d10
        /*1998*/ 	.word	0x00000005
        /*199c*/ 	.word	0x00000000
        /*19a0*/ 	.short	0x010a
        /*19a2*/ 	.byte	0x3f
	.zero		1


	//   ....[20]....
        /*19a4*/ 	.word	0x00004d30
        /*19a8*/ 	.word	0x00000005
        /*19ac*/ 	.word	0x00000000
        /*19b0*/ 	.short	0x0101
        /*19b2*/ 	.byte	0x3f
	.zero		1


	//   ....[21]....
        /*19b4*/ 	.word	0x00004f60
        /*19b8*/ 	.word	0x00000000
        /*19bc*/ 	.word	0x00000000
        /*19c0*/ 	.short	0x0101
        /*19c2*/ 	.byte	0x3f
	.zero		1


	//   ....[22]....
        /*19c4*/ 	.word	0x00016c40
        /*19c8*/ 	.word	0x0000000a
        /*19cc*/ 	.word	0x00000038
        /*19d0*/ 	.short	0x010a
        /*19d2*/ 	.byte	0x3f
	.zero		1


	//   ....[23]....
        /*19d4*/ 	.word	0x00017030
        /*19d8*/ 	.word	0x00000003
        /*19dc*/ 	.word	0x00000088
        /*19e0*/ 	.short	0x0101
        /*19e2*/ 	.byte	0x3f
	.zero		1


	//   ....[24]....
        /*19e4*/ 	.word	0x00017820
        /*19e8*/ 	.word	0x00000005
        /*19ec*/ 	.word	0x00000000
        /*19f0*/ 	.short	0x010a
        /*19f2*/ 	.byte	0x3f
	.zero		1


	//   ....[25]....
        /*19f4*/ 	.word	0x000178b0
        /*19f8*/ 	.word	0x00000007
        /*19fc*/ 	.word	0x00000000
        /*1a00*/ 	.short	0x010a
        /*1a02*/ 	.byte	0x3f
	.zero		1


	//   ....[26]....
        /*1a04*/ 	.word	0x00017940
        /*1a08*/ 	.word	0x00000007
        /*1a0c*/ 	.word	0x00000000
        /*1a10*/ 	.short	0x010a
        /*1a12*/ 	.byte	0x3f
	.zero		1


	//   ....[27]....
        /*1a14*/ 	.word	0x000179d0
        /*1a18*/ 	.word	0x00000007
        /*1a1c*/ 	.word	0x00000000
        /*1a20*/ 	.short	0x010a
        /*1a22*/ 	.byte	0x3f
	.zero		1


	//   ....[28]....
        /*1a24*/ 	.word	0x00017a60
        /*1a28*/ 	.word	0x00000007
        /*1a2c*/ 	.word	0x00000000
        /*1a30*/ 	.short	0x010a
        /*1a32*/ 	.byte	0x3f
	.zero		1


	//   ....[29]....
        /*1a34*/ 	.word	0x00017af0
        /*1a38*/ 	.word	0x00000007
        /*1a3c*/ 	.word	0x00000000
        /*1a40*/ 	.short	0x010a
        /*1a42*/ 	.byte	0x3f
	.zero		1


	//   ....[30]....
        /*1a44*/ 	.word	0x00017b80
        /*1a48*/ 	.word	0x00000003
        /*1a4c*/ 	.word	0x00000000
        /*1a50*/ 	.short	0x010a
        /*1a52*/ 	.byte	0x3f
	.zero		1


	//   ....[31]....
        /*1a54*/ 	.word	0x00017be0
        /*1a58*/ 	.word	0x00000004
        /*1a5c*/ 	.word	0x00000000
        /*1a60*/ 	.short	0x010a
        /*1a62*/ 	.byte	0x3f
	.zero		1


	//   ....[32]....
        /*1a64*/ 	.word	0x00017c30
        /*1a68*/ 	.word	0x00000005
        /*1a6c*/ 	.word	0x00000000
        /*1a70*/ 	.short	0x010a
        /*1a72*/ 	.byte	0x3f
	.zero		1


	//   ....[33]....
        /*1a74*/ 	.word	0x00017d00
        /*1a78*/ 	.word	0x0000000a
        /*1a7c*/ 	.word	0x00000038
        /*1a80*/ 	.short	0x010a
        /*1a82*/ 	.byte	0x3f
	.zero		1


	//   ....[34]....
        /*1a84*/ 	.word	0x00017dd0
        /*1a88*/ 	.word	0x00000005
        /*1a8c*/ 	.word	0x00000000
        /*1a90*/ 	.short	0x010a
        /*1a92*/ 	.byte	0x3f
	.zero		1


	//   ....[35]....
        /*1a94*/ 	.word	0x00017e20
        /*1a98*/ 	.word	0x00000007
        /*1a9c*/ 	.word	0x00000000
        /*1aa0*/ 	.short	0x010a
        /*1aa2*/ 	.byte	0x3f
	.zero		1


	//   ....[36]....
        /*1aa4*/ 	.word	0x00017e70
        /*1aa8*/ 	.word	0x00000007
        /*1aac*/ 	.word	0x00000000
        /*1ab0*/ 	.short	0x010a
        /*1ab2*/ 	.byte	0x3f
	.zero		1


	//   ....[37]....
        /*1ab4*/ 	.word	0x00017ec0
        /*1ab8*/ 	.word	0x00000007
        /*1abc*/ 	.word	0x00000000
        /*1ac0*/ 	.short	0x010a
        /*1ac2*/ 	.byte	0x3f
	.zero		1


	//   ....[38]....
        /*1ac4*/ 	.word	0x00017f10
        /*1ac8*/ 	.word	0x00000007
        /*1acc*/ 	.word	0x00000000
        /*1ad0*/ 	.short	0x010a
        /*1ad2*/ 	.byte	0x3f
	.zero		1


	//   ....[39]....
        /*1ad4*/ 	.word	0x00017f60
        /*1ad8*/ 	.word	0x00000007
        /*1adc*/ 	.word	0x00000000
        /*1ae0*/ 	.short	0x010a
        /*1ae2*/ 	.byte	0x3f
	.zero		1


	//----- nvinfo : EIATTR_NUM_MBARRIERS
	.align		4
.L_37:
        /*1ae4*/ 	.byte	0x03, 0x38
        /*1ae6*/ 	.short	0x0010


	//----- nvinfo : EIATTR_EXIT_INSTR_OFFSETS
	.align		4
        /*1ae8*/ 	.byte	0x04, 0x1c
        /*1aea*/ 	.short	(.L_39 - .L_38)


	//   ....[0]....
.L_38:
        /*1aec*/ 	.word	0x00000b00


	//   ....[1]....
        /*1af0*/ 	.word	0x00001390


	//   ....[2]....
        /*1af4*/ 	.word	0x000161d0


	//   ....[3]....
        /*1af8*/ 	.word	0x000167f0


	//   ....[4]....
        /*1afc*/ 	.word	0x00017bd0


	//----- nvinfo : EIATTR_MAX_THREADS
	.align		4
.L_39:
        /*1b00*/ 	.byte	0x04, 0x05
        /*1b02*/ 	.short	(.L_41 - .L_40)
.L_40:
        /*1b04*/ 	.word	0x00000180
        /*1b08*/ 	.word	0x00000001
        /*1b0c*/ 	.word	0x00000001


	//----- nvinfo : EIATTR_CRS_STACK_SIZE
	.align		4
.L_41:
        /*1b10*/ 	.byte	0x04, 0x1e
        /*1b12*/ 	.short	(.L_43 - .L_42)
.L_42:
        /*1b14*/ 	.word	0x00000000


	//----- nvinfo : EIATTR_CBANK_PARAM_SIZE
	.align		4
.L_43:
        /*1b18*/ 	.byte	0x03, 0x19
        /*1b1a*/ 	.short	0x0470


	//----- nvinfo : EIATTR_PARAM_CBANK
	.align		4
        /*1b1c*/ 	.byte	0x04, 0x0a
        /*1b1e*/ 	.short	(.L_45 - .L_44)
	.align		4
.L_44:
        /*1b20*/ 	.word	index@(.nv.constant0._ZN7cutlass13device_kernelINS_4gemm6kernel13GemmUniversalIN4cute5tupleIJiiiiEEENS1_10collective13CollectiveMmaINS1_34MainloopSm90TmaGmmaWarpSpecializedILi7ENS5_IJNS4_1CILi2EEESB_NSA_ILi1EEEEEENS1_35KernelTmaWarpSpecializedCooperativeEEENS5_IJNSA_ILi256EEESG_NSA_ILi32EEEEEENS_10bfloat16_tENS5_IJlSC_lEEESJ_SK_NS4_8TiledMMAINS4_8MMA_AtomIJNS4_4SM904GMMA28MMA_64x256x16_F32BF16BF16_SSILNSO_5MajorE0ELSQ_0ELNSO_7ScaleInE1ELSR_1EEEEEENS4_6LayoutINS5_IJSB_SC_SC_EEENS5_IJSC_NSA_ILi0EEESW_EEEEENS5_IJNS4_10UnderscoreESZ_SZ_EEEEENS4_23SM90_TMA_LOAD_MULTICASTENS4_14ComposedLayoutINS4_7SwizzleILi2ELi4ELi3EEENS4_18smem_ptr_flag_bitsILi16EEENSU_INS5_IJNSA_ILi8EEESH_EEENS5_IJSH_SC_EEEEEEEvNS4_8identityES12_S1C_vS1D_EENS_8epilogue10collective6detail29Sm90TmaWarpSpecializedAdapterINS1G_15DefaultEpilogueISJ_SK_SK_NS1F_6thread17LinearCombinationISJ_Li1EffLNS1K_9ScaleType4KindE0ELNS_15FloatRoundStyleE2ESJ_EENS1_15EpilogueDefaultEEEEEvvEEEEvNT_6ParamsE)
        /*1b24*/ 	.short	0x0210
        /*1b26*/ 	.short	0x0470


	//----- nvinfo : EIATTR_SW_WAR
	.align		4
.L_45:
        /*1b28*/ 	.byte	0x04, 0x36
        /*1b2a*/ 	.short	(.L_47 - .L_46)
.L_46:
        /*1b2c*/ 	.word	0x00000008
.L_47:


//--------------------- .nv.callgraph             --------------------------
	.section	.nv.callgraph,"",@"SHT_CUDA_CALLGRAPH"
	.align	4
	.sectionentsize	8
	.align		4
        /*0000*/ 	.word	0x00000000
	.align		4
        /*0004*/ 	.word	0xffffffff
	.align		4
        /*0008*/ 	.word	index@(_ZN7cutlass13device_kernelINS_4gemm6kernel13GemmUniversalIN4cute5tupleIJiiiiEEENS1_10collective13CollectiveMmaINS1_34MainloopSm90TmaGmmaWarpSpecializedILi7ENS5_IJNS4_1CILi2EEESB_NSA_ILi1EEEEEENS1_35KernelTmaWarpSpecializedCooperativeEEENS5_IJNSA_ILi256EEESG_NSA_ILi32EEEEEENS_10bfloat16_tENS5_IJlSC_lEEESJ_SK_NS4_8TiledMMAINS4_8MMA_AtomIJNS4_4SM904GMMA28MMA_64x256x16_F32BF16BF16_SSILNSO_5MajorE0ELSQ_0ELNSO_7ScaleInE1ELSR_1EEEEEENS4_6LayoutINS5_IJSB_SC_SC_EEENS5_IJSC_NSA_ILi0EEESW_EEEEENS5_IJNS4_10UnderscoreESZ_SZ_EEEEENS4_23SM90_TMA_LOAD_MULTICASTENS4_14ComposedLayoutINS4_7SwizzleILi2ELi4ELi3EEENS4_18smem_ptr_flag_bitsILi16EEENSU_INS5_IJNSA_ILi8EEESH_EEENS5_IJSH_SC_EEEEEEEvNS4_8identityES12_S1C_vS1D_EENS_8epilogue10collective6detail29Sm90TmaWarpSpecializedAdapterINS1G_15DefaultEpilogueISJ_SK_SK_NS1F_6thread17LinearCombinationISJ_Li1EffLNS1K_9ScaleType4KindE0ELNS_15FloatRoundStyleE2ESJ_EENS1_15EpilogueDefaultEEEEEvvEEEEvNT_6ParamsE)
	.align		4
        /*000c*/ 	.word	index@(__assertfail)
	.align		4
        /*0010*/ 	.word	0x00000000
	.align		4
        /*0014*/ 	.word	0xfffffffe
	.align		4
        /*0018*/ 	.word	0x00000000
	.align		4
        /*001c*/ 	.word	0xfffffffd
	.align		4
        /*0020*/ 	.word	0x00000000
	.align		4
        /*0024*/ 	.word	0xfffffffc


//--------------------- .nv.constant4             --------------------------
	.section	.nv.constant4,"a",@progbits
	.align	8
	.align		8
.nv.constant4:
        /*0000*/ 	.dword	__assertfail
	.align		8
        /*0008*/ 	.dword	__unnamed_1
	.align		8
        /*0010*/ 	.dword	_ZN39_INTERNAL_8d6c19bd_4_k_cu_a539eb9c_34604cuda3std3__45__cpo5beginE
	.align		8
        /*0018*/ 	.dword	_ZN39_INTERNAL_8d6c19bd_4_k_cu_a539eb9c_34604cuda3std3__45__cpo3endE
	.align		8
        /*0020*/ 	.dword	_ZN39_INTERNAL_8d6c19bd_4_k_cu_a539eb9c_34604cuda3std3__45__cpo6cbeginE
	.align		8
        /*0028*/ 	.dword	_ZN39_INTERNAL_8d6c19bd_4_k_cu_a539eb9c_34604cuda3std3__45__cpo4cendE
	.align		8
        /*0030*/ 	.dword	_ZN39_INTERNAL_8d6c19bd_4_k_cu_a539eb9c_34604cuda3std3__441_GLOBAL__N__8d6c19bd_4_k_cu_a539eb9c_34606ignoreE
	.align		8
        /*0038*/ 	.dword	_ZN39_INTERNAL_8d6c19bd_4_k_cu_a539eb9c_34604cuda3std3__419piecewise_constructE
	.align		8
        /*0040*/ 	.dword	_ZN39_INTERNAL_8d6c19bd_4_k_cu_a539eb9c_34604cuda3std3__48in_placeE
	.align		8
        /*0048*/ 	.dword	_ZN39_INTERNAL_8d6c19bd_4_k_cu_a539eb9c_34604cuda3std6ranges3__45__cpo4swapE
	.align		8
        /*0050*/ 	.dword	_ZN39_INTERNAL_8d6c19bd_4_k_cu_a539eb9c_34604cuda3std6ranges3__45__cpo9iter_moveE
	.align		8
        /*0058*/ 	.dword	_ZN39_INTERNAL_8d6c19bd_4_k_cu_a539eb9c_34604cute7productE
	.align		8
        /*0060*/ 	.dword	_ZN39_INTERNAL_8d6c19bd_4_k_cu_a539eb9c_34604cute1_E
	.align		8
        /*0068*/ 	.dword	$str$22
	.align		8
        /*0070*/ 	.dword	$str$23


//--------------------- .text._ZN7cutlass13device_kernelINS_4gemm6kernel13GemmUniversalIN4cute5tupleIJiiiiEEENS1_10collective13CollectiveMmaINS1_34MainloopSm90TmaGmmaWarpSpecializedILi7ENS5_IJNS4_1CILi2EEESB_NSA_ILi1EEEEEENS1_35KernelTmaWarpSpecializedCooperativeEEENS5_IJNSA_ILi256EEESG_NSA_ILi32EEEEEENS_10bfloat16_tENS5_IJlSC_lEEESJ_SK_NS4_8TiledMMAINS4_8MMA_AtomIJNS4_4SM904GMMA28MMA_64x256x16_F32BF16BF16_SSILNSO_5MajorE0ELSQ_0ELNSO_7ScaleInE1ELSR_1EEEEEENS4_6LayoutINS5_IJSB_SC_SC_EEENS5_IJSC_NSA_ILi0EEESW_EEEEENS5_IJNS4_10UnderscoreESZ_SZ_EEEEENS4_23SM90_TMA_LOAD_MULTICASTENS4_14ComposedLayoutINS4_7SwizzleILi2ELi4ELi3EEENS4_18smem_ptr_flag_bitsILi16EEENSU_INS5_IJNSA_ILi8EEESH_EEENS5_IJSH_SC_EEEEEEEvNS4_8identityES12_S1C_vS1D_EENS_8epilogue10collective6detail29Sm90TmaWarpSpecializedAdapterINS1G_15DefaultEpilogueISJ_SK_SK_NS1F_6thread17LinearCombinationISJ_Li1EffLNS1K_9ScaleType4KindE0ELNS_15FloatRoundStyleE2ESJ_EENS1_15EpilogueDefaultEEEEEvvEEEEvNT_6ParamsE --------------------------
	.section	.text._ZN7cutlass13device_kernelINS_4gemm6kernel13GemmUniversalIN4cute5tupleIJiiiiEEENS1_10collective13CollectiveMmaINS1_34MainloopSm90TmaGmmaWarpSpecializedILi7ENS5_IJNS4_1CILi2EEESB_NSA_ILi1EEEEEENS1_35KernelTmaWarpSpecializedCooperativeEEENS5_IJNSA_ILi256EEESG_NSA_ILi32EEEEEENS_10bfloat16_tENS5_IJlSC_lEEESJ_SK_NS4_8TiledMMAINS4_8MMA_AtomIJNS4_4SM904GMMA28MMA_64x256x16_F32BF16BF16_SSILNSO_5MajorE0ELSQ_0ELNSO_7ScaleInE1ELSR_1EEEEEENS4_6LayoutINS5_IJSB_SC_SC_EEENS5_IJSC_NSA_ILi0EEESW_EEEEENS5_IJNS4_10UnderscoreESZ_SZ_EEEEENS4_23SM90_TMA_LOAD_MULTICASTENS4_14ComposedLayoutINS4_7SwizzleILi2ELi4ELi3EEENS4_18smem_ptr_flag_bitsILi16EEENSU_INS5_IJNSA_ILi8EEESH_EEENS5_IJSH_SC_EEEEEEEvNS4_8identityES12_S1C_vS1D_EENS_8epilogue10collective6detail29Sm90TmaWarpSpecializedAdapterINS1G_15DefaultEpilogueISJ_SK_SK_NS1F_6thread17LinearCombinationISJ_Li1EffLNS1K_9ScaleType4KindE0ELNS_15FloatRoundStyleE2ESJ_EENS1_15EpilogueDefaultEEEEEvvEEEEvNT_6ParamsE,"ax",@progbits
	.align	128
.text._ZN7cutlass13device_kernelINS_4gemm6kernel13GemmUniversalIN4cute5tupleIJiiiiEEENS1_10collective13CollectiveMmaINS1_34MainloopSm90TmaGmmaWarpSpecializedILi7ENS5_IJNS4_1CILi2EEESB_NSA_ILi1EEEEEENS1_35KernelTmaWarpSpecializedCooperativeEEENS5_IJNSA_ILi256EEESG_NSA_ILi32EEEEEENS_10bfloat16_tENS5_IJlSC_lEEESJ_SK_NS4_8TiledMMAINS4_8MMA_AtomIJNS4_4SM904GMMA28MMA_64x256x16_F32BF16BF16_SSILNSO_5MajorE0ELSQ_0ELNSO_7ScaleInE1ELSR_1EEEEEENS4_6LayoutINS5_IJSB_SC_SC_EEENS5_IJSC_NSA_ILi0EEESW_EEEEENS5_IJNS4_10UnderscoreESZ_SZ_EEEEENS4_23SM90_TMA_LOAD_MULTICASTENS4_14ComposedLayoutINS4_7SwizzleILi2ELi4ELi3EEENS4_18smem_ptr_flag_bitsILi16EEENSU_INS5_IJNSA_ILi8EEESH_EEENS5_IJSH_SC_EEEEEEEvNS4_8identityES12_S1C_vS1D_EENS_8epilogue10collective6detail29Sm90TmaWarpSpecializedAdapterINS1G_15DefaultEpilogueISJ_SK_SK_NS1F_6thread17LinearCombinationISJ_Li1EffLNS1K_9ScaleType4KindE0ELNS_15FloatRoundStyleE2ESJ_EENS1_15EpilogueDefaultEEEEEvvEEEEvNT_6ParamsE:
        .type           _ZN7cutlass13device_kernelINS_4gemm6kernel13GemmUniversalIN4cute5tupleIJiiiiEEENS1_10collective13CollectiveMmaINS1_34MainloopSm90TmaGmmaWarpSpecializedILi7ENS5_IJNS4_1CILi2EEESB_NSA_ILi1EEEEEENS1_35KernelTmaWarpSpecializedCooperativeEEENS5_IJNSA_ILi256EEESG_NSA_ILi32EEEEEENS_10bfloat16_tENS5_IJlSC_lEEESJ_SK_NS4_8TiledMMAINS4_8MMA_AtomIJNS4_4SM904GMMA28MMA_64x256x16_F32BF16BF16_SSILNSO_5MajorE0ELSQ_0ELNSO_7ScaleInE1ELSR_1EEEEEENS4_6LayoutINS5_IJSB_SC_SC_EEENS5_IJSC_NSA_ILi0EEESW_EEEEENS5_IJNS4_10UnderscoreESZ_SZ_EEEEENS4_23SM90_TMA_LOAD_MULTICASTENS4_14ComposedLayoutINS4_7SwizzleILi2ELi4ELi3EEENS4_18smem_ptr_flag_bitsILi16EEENSU_INS5_IJNSA_ILi8EEESH_EEENS5_IJSH_SC_EEEEEEEvNS4_8identityES12_S1C_vS1D_EENS_8epilogue10collective6detail29Sm90TmaWarpSpecializedAdapterINS1G_15DefaultEpilogueISJ_SK_SK_NS1F_6thread17LinearCombinationISJ_Li1EffLNS1K_9ScaleType4KindE0ELNS_15FloatRoundStyleE2ESJ_EENS1_15EpilogueDefaultEEEEEvvEEEEvNT_6ParamsE,@function
        .size           _ZN7cutlass13device_kernelINS_4gemm6kernel13GemmUniversalIN4cute5tupleIJiiiiEEENS1_10collective13CollectiveMmaINS1_34MainloopSm90TmaGmmaWarpSpecializedILi7ENS5_IJNS4_1CILi2EEESB_NSA_ILi1EEEEEENS1_35KernelTmaWarpSpecializedCooperativeEEENS5_IJNSA_ILi256EEESG_NSA_ILi32EEEEEENS_10bfloat16_tENS5_IJlSC_lEEESJ_SK_NS4_8TiledMMAINS4_8MMA_AtomIJNS4_4SM904GMMA28MMA_64x256x16_F32BF16BF16_SSILNSO_5MajorE0ELSQ_0ELNSO_7ScaleInE1ELSR_1EEEEEENS4_6LayoutINS5_IJSB_SC_SC_EEENS5_IJSC_NSA_ILi0EEESW_EEEEENS5_IJNS4_10UnderscoreESZ_SZ_EEEEENS4_23SM90_TMA_LOAD_MULTICASTENS4_14ComposedLayoutINS4_7SwizzleILi2ELi4ELi3EEENS4_18smem_ptr_flag_bitsILi16EEENSU_INS5_IJNSA_ILi8EEESH_EEENS5_IJSH_SC_EEEEEEEvNS4_8identityES12_S1C_vS1D_EENS_8epilogue10collective6detail29Sm90TmaWarpSpecializedAdapterINS1G_15DefaultEpilogueISJ_SK_SK_NS1F_6thread17LinearCombinationISJ_Li1EffLNS1K_9ScaleType4KindE0ELNS_15FloatRoundStyleE2ESJ_EENS1_15EpilogueDefaultEEEEEvvEEEEvNT_6ParamsE,(.L_x_587 - _ZN7cutlass13device_kernelINS_4gemm6kernel13GemmUniversalIN4cute5tupleIJiiiiEEENS1_10collective13CollectiveMmaINS1_34MainloopSm90TmaGmmaWarpSpecializedILi7ENS5_IJNS4_1CILi2EEESB_NSA_ILi1EEEEEENS1_35KernelTmaWarpSpecializedCooperativeEEENS5_IJNSA_ILi256EEESG_NSA_ILi32EEEEEENS_10bfloat16_tENS5_IJlSC_lEEESJ_SK_NS4_8TiledMMAINS4_8MMA_AtomIJNS4_4SM904GMMA28MMA_64x256x16_F32BF16BF16_SSILNSO_5MajorE0ELSQ_0ELNSO_7ScaleInE1ELSR_1EEEEEENS4_6LayoutINS5_IJSB_SC_SC_EEENS5_IJSC_NSA_ILi0EEESW_EEEEENS5_IJNS4_10UnderscoreESZ_SZ_EEEEENS4_23SM90_TMA_LOAD_MULTICASTENS4_14ComposedLayoutINS4_7SwizzleILi2ELi4ELi3EEENS4_18smem_ptr_flag_bitsILi16EEENSU_INS5_IJNSA_ILi8EEESH_EEENS5_IJSH_SC_EEEEEEEvNS4_8identityES12_S1C_vS1D_EENS_8epilogue10collective6detail29Sm90TmaWarpSpecializedAdapterINS1G_15DefaultEpilogueISJ_SK_SK_NS1F_6thread17LinearCombinationISJ_Li1EffLNS1K_9ScaleType4KindE0ELNS_15FloatRoundStyleE2ESJ_EENS1_15EpilogueDefaultEEEEEvvEEEEvNT_6ParamsE)
        .other          _ZN7cutlass13device_kernelINS_4gemm6kernel13GemmUniversalIN4cute5tupleIJiiiiEEENS1_10collective13CollectiveMmaINS1_34MainloopSm90TmaGmmaWarpSpecializedILi7ENS5_IJNS4_1CILi2EEESB_NSA_ILi1EEEEEENS1_35KernelTmaWarpSpecializedCooperativeEEENS5_IJNSA_ILi256EEESG_NSA_ILi32EEEEEENS_10bfloat16_tENS5_IJlSC_lEEESJ_SK_NS4_8TiledMMAINS4_8MMA_AtomIJNS4_4SM904GMMA28MMA_64x256x16_F32BF16BF16_SSILNSO_5MajorE0ELSQ_0ELNSO_7ScaleInE1ELSR_1EEEEEENS4_6LayoutINS5_IJSB_SC_SC_EEENS5_IJSC_NSA_ILi0EEESW_EEEEENS5_IJNS4_10UnderscoreESZ_SZ_EEEEENS4_23SM90_TMA_LOAD_MULTICASTENS4_14ComposedLayoutINS4_7SwizzleILi2ELi4ELi3EEENS4_18smem_ptr_flag_bitsILi16EEENSU_INS5_IJNSA_ILi8EEESH_EEENS5_IJSH_SC_EEEEEEEvNS4_8identityES12_S1C_vS1D_EENS_8epilogue10collective6detail29Sm90TmaWarpSpecializedAdapterINS1G_15DefaultEpilogueISJ_SK_SK_NS1F_6thread17LinearCombinationISJ_Li1EffLNS1K_9ScaleType4KindE0ELNS_15FloatRoundStyleE2ESJ_EENS1_15EpilogueDefaultEEEEEvvEEEEvNT_6ParamsE,@"STO_CUDA_ENTRY STV_DEFAULT"
_ZN7cutlass13device_kernelINS_4gemm6kernel13GemmUniversalIN4cute5tupleIJiiiiEEENS1_10collective13CollectiveMmaINS1_34MainloopSm90TmaGmmaWarpSpecializedILi7ENS5_IJNS4_1CILi2EEESB_NSA_ILi1EEEEEENS1_35KernelTmaWarpSpecializedCooperativeEEENS5_IJNSA_ILi256EEESG_NSA_ILi32EEEEEENS_10bfloat16_tENS5_IJlSC_lEEESJ_SK_NS4_8TiledMMAINS4_8MMA_AtomIJNS4_4SM904GMMA28MMA_64x256x16_F32BF16BF16_SSILNSO_5MajorE0ELSQ_0ELNSO_7ScaleInE1ELSR_1EEEEEENS4_6LayoutINS5_IJSB_SC_SC_EEENS5_IJSC_NSA_ILi0EEESW_EEEEENS5_IJNS4_10UnderscoreESZ_SZ_EEEEENS4_23SM90_TMA_LOAD_MULTICASTENS4_14ComposedLayoutINS4_7SwizzleILi2ELi4ELi3EEENS4_18smem_ptr_flag_bitsILi16EEENSU_INS5_IJNSA_ILi8EEESH_EEENS5_IJSH_SC_EEEEEEEvNS4_8identityES12_S1C_vS1D_EENS_8epilogue10collective6detail29Sm90TmaWarpSpecializedAdapterINS1G_15DefaultEpilogueISJ_SK_SK_NS1F_6thread17LinearCombinationISJ_Li1EffLNS1K_9ScaleType4KindE0ELNS_15FloatRoundStyleE2ESJ_EENS1_15EpilogueDefaultEEEEEvvEEEEvNT_6ParamsE:
[----:B------:R-:W0:Y:S02]  /*0000*/  LDC R1, c[0x0][0x28] ;  /* 0x00000a00ff017b82 */ /* 0x000e240000000800 */
[----:B0-----:R-:W-:Y:S01]  /*0010*/  VIADD R1, R1, 0xfffffb40 ;  /* 0xfffffb4001017836 */ /* 0x001fe20000000000 */
[----:B------:R-:W0:Y:S01]  /*0020*/  S2R R4, SR_TID.X ;  /* 0x0000000000047919 */ /* 0x000e220000002100 */
[----:B------:R-:W-:Y:S01]  /*0030*/  ELECT P0, URZ, PT ;  /* 0x00000000003f782f */ /* 0x000fe20003800000 */
[----:B------:R-:W-:Y:S01]  /*0040*/  BSSY B0, `(.L_x_0) ;  /* 0x0000015000007945 */ /* 0x000fe20003800000 */
[--C-:B0-----:R-:W-:Y:S02]  /*0050*/  SHF.R.U32.HI R0, RZ, 0x5, R4.reuse ;  /* 0x00000005ff007819 */ /* 0x101fe40000011604 */
[----:B------:R-:W-:-:S03]  /*0060*/  SHF.R.U32.HI R2, RZ, 0x7, R4 ;  /* 0x00000007ff027819 */ /* 0x000fc60000011604 */
[----:B------:R-:W0:Y:S04]  /*0070*/  SHFL.IDX PT, R3, R0, RZ, 0x1f ;  /* 0x00001fff00037589 */ /* 0x000e2800000e0000 */
[----:B------:R-:W1:Y:S01]  /*0080*/  SHFL.IDX PT, R2, R2, RZ, 0x1f ;  /* 0x00001fff02027589 */ /* 0x000e6200000e0000 */
[----:B0-----:R-:W-:Y:S02]  /*0090*/  R2UR UR9, R3 ;  /* 0x00000000030972ca */ /* 0x001fe400000e0000 */
[----:B-1----:R-:W-:-:S11]  /*00a0*/  R2UR UR5, R2 ;  /* 0x00000000020572ca */ /* 0x002fd600000e0000 */
[----:B------:R-:W-:Y:S02]  /*00b0*/  USHF.R.S32.HI UR4, URZ, 0x1f, UR9 ;  /* 0x0000001f3f047899 */ /* 0x000fe40008011409 */
[----:B------:R-:W-:Y:S02]  /*00c0*/  ISETP.NE.OR P0, PT, RZ, UR9, !P0 ;  /* 0x00000009ff007c0c */ /* 0x000fe4000c705670 */
[----:B------:R-:W-:-:S04]  /*00d0*/  ULEA.HI UR4, UR4, UR9, URZ, 0x2 ;  /* 0x0000000904047291 */ /* 0x000fc8000f8f103f */
[----:B------:R-:W-:-:S04]  /*00e0*/  ULOP3.LUT UR4, UR4, 0xfffffffc, URZ, 0xc0, !UPT ;  /* 0xfffffffc04047892 */ /* 0x000fc8000f8ec03f */
[----:B------:R-:W-:-:S03]  /*00f0*/  UIADD3 UR9, UR9, -UR4, URZ ;  /* 0x8000000409097290 */ /* 0x000fc6000fffe03f */
[----:B------:R-:W-:Y:S09]  /*0100*/  @P0 BRA `(.L_x_1) ;  /* 0x0000000000200947 */ /* 0x000ff20003800000 */
[----:B------:R-:W-:Y:S02]  /*0110*/  ULDC.64 UR6, c[0x0][0x198] ;  /* 0x0000660000067ab9 */ /* 0x000fe40000000a00 */
[----:B------:R-:W-:Y:S02]  /*0120*/  UIADD3 UR10, UP0, UR6, 0xf0, URZ ;  /* 0x000000f0060a7890 */ /* 0x000fe4000ff1e03f */
[----:B------:R-:W-:Y:S02]  /*0130*/  UIADD3 UR6, UP1, UR6, 0x1f0, URZ ;  /* 0x000001f006067890 */ /* 0x000fe4000ff3e03f */
[----:B------:R-:W-:Y:S02]  /*0140*/  UIADD3.X UR11, URZ, UR7, URZ, UP0, !UPT ;  /* 0x000000073f0b7290 */ /* 0x000fe400087fe43f */
[----:B------:R-:W-:-:S07]  /*0150*/  UIADD3.X UR7, URZ, UR7, URZ, UP1, !UPT ;  /* 0x000000073f077290 */ /* 0x000fce0008ffe43f */
[----:B------:R0:W-:Y:S02]  /*0160*/  UTMACCTL.PF [UR10] ;  /* 0x000000000a0079b9 */ /* 0x0001e40008040000 */
[----:B------:R0:W-:Y:S02]  /*0170*/  UTMACCTL.PF [UR6] ;  /* 0x00000000060079b9 */ /* 0x0001e40008040000 */
[----:B0-----:R-:W-:Y:S01]  /*0180*/  NOP ;  /* 0x0000000000007918 */ /* 0x001fe20000000000 */
.L_x_1:
[----:B------:R-:W-:Y:S05]  /*0190*/  BSYNC B0 ;  /* 0x0000000000007941 */ /* 0x000fea0003800000 */
.L_x_0:
[----:B------:R-:W0:Y:S01]  /*01a0*/  SHFL.IDX PT, R2, R0, RZ, 0x1f ;  /* 0x00001fff00027589 */ /* 0x000e2200000e0000 */
[----:B------:R-:W-:Y:S01]  /*01b0*/  UISETP.NE.AND UP0, UPT, UR9, 0x3, UPT ;  /* 0x000000030900788c */ /* 0x000fe2000bf05270 */
[----:B------:R-:W-:Y:S01]  /*01c0*/  ISETP.NE.AND P1, PT, RZ, UR5, PT ;  /* 0x00000005ff007c0c */ /* 0x000fe2000bf25270 */
[----:B------:R-:W-:Y:S02]  /*01d0*/  UIADD3 UR16, UR5, -0x1, URZ ;  /* 0xffffffff05107890 */ /* 0x000fe4000fffe03f */
[----:B------:R-:W-:Y:S02]  /*01e0*/  UISETP.EQ.OR UP0, UPT, UR9, URZ, !UP0 ;  /* 0x0000003f0900728c */ /* 0x000fe4000c702670 */
[----:B------:R-:W-:Y:S02]  /*01f0*/  UISETP.GE.U32.AND UP1, UPT, UR16, 0x2, UPT ;  /* 0x000000021000788c */ /* 0x000fe4000bf26070 */
[----:B------:R-:W-:-:S04]  /*0200*/  UISETP.EQ.AND UP0, UPT, UR5, URZ, UP0 ;  /* 0x0000003f0500728c */ /* 0x000fc80008702270 */
[----:B------:R-:W-:-:S04]  /*0210*/  USEL UR40, URZ, 0x1, !UP0 ;  /* 0x000000013f287887 */ /* 0x000fc8000c000000 */
[----:B------:R-:W-:Y:S01]  /*0220*/  USEL UR40, UR40, 0x2, UP1 ;  /* 0x0000000228287887 */ /* 0x000fe20008800000 */
[----:B0-----:R-:W-:-:S13]  /*0230*/  ISETP.NE.AND P0, PT, R2, RZ, PT ;  /* 0x000000ff0200720c */ /* 0x001fda0003f05270 */
[----:B------:R-:W-:Y:S05]  /*0240*/  @P0 BRA `(.L_x_2) ;  /* 0x0000000000700947 */ /* 0x000fea0003800000 */
[----:B------:R-:W0:Y:S01]  /*0250*/  S2UR UR8, SR_CgaCtaId ;  /* 0x00000000000879c3 */ /* 0x000e220000008800 */
[----:B------:R-:W-:Y:S01]  /*0260*/  UMOV UR4, 0x400 ;  /* 0x0000040000047882 */ /* 0x000fe20000000000 */
[----:B------:R-:W-:Y:S01]  /*0270*/  UMOV UR5, 0x1 ;  /* 0x0000000100057882 */ /* 0x000fe20000000000 */
[----:B------:R-:W-:Y:S01]  /*0280*/  UMOV UR6, 0x6 ;  /* 0x0000000600067882 */ /* 0x000fe20000000000 */
[----:B------:R-:W-:Y:S01]  /*0290*/  ELECT P0, URZ, PT ;  /* 0x00000000003f782f */ /* 0x000fe20003800000 */
[----:B------:R-:W-:-:S04]  /*02a0*/  UIADD3 UR6, -UR6, 0x100000, URZ ;  /* 0x0010000006067890 */ /* 0x000fc8000fffe13f */
[----:B------:R-:W-:Y:S02]  /*02b0*/  USHF.L.U32 UR7, UR6, 0xb, URZ ;  /* 0x0000000b06077899 */ /* 0x000fe4000800063f */
[----:B------:R-:W-:Y:S02]  /*02c0*/  USHF.L.U32 UR6, UR6, 0x1, URZ ;  /* 0x0000000106067899 */ /* 0x000fe4000800063f */
[----:B0-----:R-:W-:Y:S02]  /*02d0*/  ULEA UR8, UR8, UR4, 0x18 ;  /* 0x0000000408087291 */ /* 0x001fe4000f8ec03f */
[----:B------:R-:W-:-:S04]  /*02e0*/  UIADD3 UR4, -UR5, 0x100000, URZ ;  /* 0x0010000005047890 */ /* 0x000fc8000fffe13f */
[----:B------:R-:W-:Y:S02]  /*02f0*/  USHF.L.U32 UR5, UR4, 0xb, URZ ;  /* 0x0000000b04057899 */ /* 0x000fe4000800063f */
[----:B------:R-:W-:Y:S01]  /*0300*/  USHF.L.U32 UR4, UR4, 0x1, URZ ;  /* 0x0000000104047899 */ /* 0x000fe2000800063f */
[----:B------:R-:W0:Y:S11]  /*0310*/  FENCE.VIEW.ASYNC.S ;  /* 0x00000000000073c6 */ /* 0x000e360000000000 */
[----:B0-----:R0:W1:Y:S01]  /*0320*/  SYNCS.EXCH.64 URZ, [UR8], UR4 ;  /* 0x00000004083f75b2 */ /* 0x0010620008000100 */
[----:B------:R0:W2:Y:S01]  /*0330*/  SYNCS.EXCH.64 URZ, [UR8+0x38], UR6 ;  /* 0x00003806083f75b2 */ /* 0x0000a20008000100 */
[----:B------:R0:W3:Y:S01]  /*0340*/  SYNCS.EXCH.64 URZ, [UR8+0x8], UR4 ;  /* 0x00000804083f75b2 */ /* 0x0000e20008000100 */
[----:B------:R0:W4:Y:S01]  /*0350*/  SYNCS.EXCH.64 URZ, [UR8+0x40], UR6 ;  /* 0x00004006083f75b2 */ /* 0x0001220008000100 */
[----:B------:R0:W0:Y:S01]  /*0360*/  SYNCS.EXCH.64 URZ, [UR8+0x10], UR4 ;  /* 0x00001004083f75b2 */ /* 0x0000220008000100 */
        /* <DEDUP_REMOVED lines=9> */
[----:B------:R-:W-:Y:S01]  /*0400*/  NOP ;  /* 0x0000000000007918 */ /* 0x000fe20000000000 */
.L_x_2:
[----:B------:R-:W5:Y:S01]  /*0410*/  S2UR UR13, SR_CTAID.X ;  /* 0x00000000000d79c3 */ /* 0x000f620000002500 */
[----:B------:R-:W-:Y:S01]  /*0420*/  SHF.R.S32.HI R3, RZ, 0x1f, R4 ;  /* 0x0000001fff037819 */ /* 0x000fe20000011404 */
[----:B------:R1:W2:Y:S01]  /*0430*/  SHFL.IDX PT, R6, R0, RZ, 0x1f ;  /* 0x00001fff00067589 */ /* 0x0002a200000e0000 */
[----:B0-----:R-:W-:Y:S01]  /*0440*/  ULDC UR4, c[0x0][0x150] ;  /* 0x0000540000047ab9 */ /* 0x001fe20000000800 */
[----:B------:R-:W-:Y:S02]  /*0450*/  ELECT P0, URZ, PT ;  /* 0x00000000003f782f */ /* 0x000fe40003800000 */
[----:B------:R-:W-:Y:S01]  /*0460*/  LEA.HI R3, R3, R4, RZ, 0x7 ;  /* 0x0000000403037211 */ /* 0x000fe200078f38ff */
[----:B------:R-:W-:Y:S01]  /*0470*/  ULDC UR5, c[0x0][0x154] ;  /* 0x0000550000057ab9 */ /* 0x000fe20000000800 */
[----:B------:R-:W-:Y:S01]  /*0480*/  SHF.R.S32.HI R7, RZ, 0x1f, R2 ;  /* 0x0000001fff077819 */ /* 0x000fe20000011402 */
[----:B------:R-:W0:Y:S01]  /*0490*/  S2UR UR10, SR_CTAID.Y ;  /* 0x00000000000a79c3 */ /* 0x000e220000002600 */
[----:B------:R-:W-:Y:S01]  /*04a0*/  LOP3.LUT R3, R3, 0xffffff80, RZ, 0xc0, !PT ;  /* 0xffffff8003037812 */ /* 0x000fe200078ec0ff */
[----:B------:R-:W-:Y:S01]  /*04b0*/  ULDC UR8, c[0x0][0x144] ;  /* 0x0000510000087ab9 */ /* 0x000fe20000000800 */
[----:B------:R-:W-:Y:S01]  /*04c0*/  LEA.HI R7, R7, R2, RZ, 0x2 ;  /* 0x0000000207077211 */ /* 0x000fe200078f10ff */
[----:B------:R-:W-:Y:S01]  /*04d0*/  NOP ;  /* 0x0000000000007918 */ /* 0x000fe20000000000 */
[----:B------:R-:W-:Y:S01]  /*04e0*/  NOP ;  /* 0x0000000000007918 */ /* 0x000fe20000000000 */
[----:B------:R-:W-:Y:S01]  /*04f0*/  IMAD.IADD R3, R4, 0x1, -R3 ;  /* 0x0000000104037824 */ /* 0x000fe200078e0a03 */
[----:B------:R-:W-:Y:S01]  /*0500*/  LOP3.LUT R7, R7, 0x3ffffffc, RZ, 0xc0, !PT ;  /* 0x3ffffffc07077812 */ /* 0x000fe200078ec0ff */
[----:B------:R-:W-:Y:S01]  /*0510*/  ULDC UR11, c[0x0][0x148] ;  /* 0x00005200000b7ab9 */ /* 0x000fe20000000800 */
[----:B------:R-:W-:-:S02]  /*0520*/  IMAD.MOV.U32 R17, RZ, RZ, 0x1 ;  /* 0x00000001ff117424 */ /* 0x000fc400078e00ff */
[----:B------:R-:W-:Y:S01]  /*0530*/  SHF.R.S32.HI R4, RZ, 0x1f, R3 ;  /* 0x0000001fff047819 */ /* 0x000fe20000011403 */
[----:B------:R-:W-:-:S03]  /*0540*/  IMAD.IADD R2, R2, 0x1, -R7 ;  /* 0x0000000102027824 */ /* 0x000fc600078e0a07 */
[----:B------:R-:W-:Y:S02]  /*0550*/  LEA.HI R4, R4, R3, RZ, 0x3 ;  /* 0x0000000304047211 */ /* 0x000fe400078f18ff */
[----:B-----5:R-:W-:Y:S02]  /*0560*/  I2FP.F32.U32 R5, UR13 ;  /* 0x0000000d00057c45 */ /* 0x020fe40008201000 */
[--C-:B-1----:R-:W-:Y:S02]  /*0570*/  SHF.R.S32.HI R0, RZ, 0x3, R4.reuse ;  /* 0x00000003ff007819 */ /* 0x102fe40000011404 */
[----:B--2---:R-:W-:Y:S01]  /*0580*/  ISETP.NE.OR P0, PT, R6, RZ, !P0 ;  /* 0x000000ff0600720c */ /* 0x004fe20004705670 */
[----:B------:R-:W-:Y:S01]  /*0590*/  FMUL R8, R5, UR4 ;  /* 0x0000000405087c20 */ /* 0x000fe20008400000 */
[----:B------:R-:W-:-:S04]  /*05a0*/  SHF.R.S32.HI R5, RZ, 0x1f, R4 ;  /* 0x0000001fff057819 */ /* 0x000fc80000011404 */
[----:B------:R-:W-:Y:S01]  /*05b0*/  LEA.HI R5, R5, R0, RZ, 0x2 ;  /* 0x0000000005057211 */ /* 0x000fe200078f10ff */
[----:B------:R-:W1:Y:S03]  /*05c0*/  F2I.U32.TRUNC.NTZ R8, R8 ;  /* 0x0000000800087305 */ /* 0x000e66000020f000 */
[----:B------:R-:W-:-:S03]  /*05d0*/  LOP3.LUT R5, R5, 0xfffffffc, RZ, 0xc0, !PT ;  /* 0xfffffffc05057812 */ /* 0x000fc600078ec0ff */
[----:B------:R-:W-:Y:S01]  /*05e0*/  VOTEU.ALL UP0, P0 ;  /* 0x00000000003f7886 */ /* 0x000fe20000000000 */
[----:B------:R-:W-:Y:S01]  /*05f0*/  VOTEU.ALL UP1, P0 ;  /* 0x00000000003f7886 */ /* 0x000fe20000020000 */
[----:B------:R-:W-:Y:S01]  /*0600*/  IMAD.IADD R5, R0, 0x1, -R5 ;  /* 0x0000000100057824 */ /* 0x000fe200078e0a05 */
[----:B0-----:R-:W-:Y:S02]  /*0610*/  I2FP.F32.U32 R0, UR10 ;  /* 0x0000000a00007c45 */ /* 0x001fe40008201000 */
[----:B------:R-:W0:Y:S01]  /*0620*/  @!UP0 S2UR UR7, SR_CgaCtaId ;  /* 0x00000000000789c3 */ /* 0x000e220000008800 */
[----:B------:R-:W-:Y:S01]  /*0630*/  IMAD R2, R2, 0x4, R5 ;  /* 0x0000000402027824 */ /* 0x000fe200078e0205 */
[----:B------:R-:W-:Y:S01]  /*0640*/  @!UP0 UMOV UR6, 0x400 ;  /* 0x0000040000068882 */ /* 0x000fe20000000000 */
[----:B------:R-:W-:Y:S01]  /*0650*/  FMUL R4, R0, UR5 ;  /* 0x0000000500047c20 */ /* 0x000fe20008400000 */
[----:B-1----:R-:W-:Y:S02]  /*0660*/  R2UR UR4, R8 ;  /* 0x00000000080472ca */ /* 0x002fe400000e0000 */
[----:B------:R-:W-:-:S03]  /*0670*/  LEA.HI R0, R2, R2, RZ, 0x1 ;  /* 0x0000000202007211 */ /* 0x000fc600078f08ff */
[----:B------:R-:W1:Y:S01]  /*0680*/  F2I.U32.TRUNC.NTZ R4, R4 ;  /* 0x0000000400047305 */ /* 0x000e62000020f000 */
[----:B------:R-:W-:-:S05]  /*0690*/  LOP3.LUT R5, R0, 0xfffffffe, RZ, 0xc0, !PT ;  /* 0xfffffffe00057812 */ /* 0x000fca00078ec0ff */
[----:B------:R-:W-:Y:S02]  /*06a0*/  IMAD.IADD R5, R2, 0x1, -R5 ;  /* 0x0000000102057824 */ /* 0x000fe400078e0a05 */
[----:B------:R-:W-:-:S04]  /*06b0*/  UIADD3 UR4, -UR4, URZ, URZ ;  /* 0x0000003f04047290 */ /* 0x000fc8000fffe13f */
[----:B------:R-:W-:Y:S01]  /*06c0*/  UIMAD UR8, UR8, UR4, UR13 ;  /* 0x00000004080872a4 */ /* 0x000fe2000f8e020d */
[----:B-1----:R-:W-:Y:S02]  /*06d0*/  R2UR UR12, R4 ;  /* 0x00000000040c72ca */ /* 0x002fe400000e0000 */
[----:B------:R-:W-:Y:S01]  /*06e0*/  UMOV UR4, 0x20 ;  /* 0x0000002000047882 */ /* 0x000fe20000000000 */
[----:B------:R-:W1:Y:S02]  /*06f0*/  LDC R4, c[0x0][0x140] ;  /* 0x00005000ff047b82 */ /* 0x000e640000000800 */
[----:B------:R-:W-:Y:S01]  /*0700*/  ISETP.NE.AND P3, PT, R5, UR8, PT ;  /* 0x0000000805007c0c */ /* 0x000fe2000bf65270 */
[----:B------:R-:W-:-:S04]  /*0710*/  @!UP0 UIADD3 UR4, -UR4, 0x100000, URZ ;  /* 0x0010000004048890 */ /* 0x000fc8000fffe13f */
[----:B------:R-:W-:Y:S02]  /*0720*/  @!UP0 USHF.L.U32 UR5, UR4, 0xb, URZ ;  /* 0x0000000b04058899 */ /* 0x000fe4000800063f */
[----:B------:R-:W-:Y:S01]  /*0730*/  @!UP0 USHF.L.U32 UR4, UR4, 0x1, URZ ;  /* 0x0000000104048899 */ /* 0x000fe2000800063f */
[C---:B------:R-:W-:Y:S01]  /*0740*/  IMAD.SHL.U32 R5, R2.reuse, 0x4, RZ ;  /* 0x0000000402057824 */ /* 0x040fe200078e00ff */
[----:B0-----:R-:W-:Y:S01]  /*0750*/  @!UP0 ULEA UR6, UR7, UR6, 0x18 ;  /* 0x0000000607068291 */ /* 0x001fe2000f8ec03f */
[----:B------:R-:W-:Y:S01]  /*0760*/  VOTEU.ALL UP0, P0 ;  /* 0x00000000003f7886 */ /* 0x000fe20000000000 */
[----:B------:R-:W-:Y:S02]  /*0770*/  LOP3.LUT P0, RZ, R3, 0x7, RZ, 0xc0, !PT ;  /* 0x0000000703ff7812 */ /* 0x000fe4000780c0ff */
[----:B------:R-:W-:Y:S01]  /*0780*/  LOP3.LUT R152, R2, 0xc, R5, 0x78, !PT ;  /* 0x0000000c02987812 */ /* 0x000fe200078e7805 */
[----:B------:R-:W-:-:S03]  /*0790*/  UIADD3 UR12, -UR12, URZ, URZ ;  /* 0x0000003f0c0c7290 */ /* 0x000fc6000fffe13f */
[C---:B------:R-:W-:Y:S02]  /*07a0*/  ISETP.LT.U32.AND P0, PT, R152.reuse, 0x4, !P0 ;  /* 0x000000049800780c */ /* 0x040fe40004701070 */
[----:B------:R-:W-:Y:S01]  /*07b0*/  @P3 LEA.HI R0, R152, R152, RZ, 0x1 ;  /* 0x0000009898003211 */ /* 0x000fe200078f08ff */
[----:B------:R-:W0:Y:S02]  /*07c0*/  FENCE.VIEW.ASYNC.S ;  /* 0x00000000000073c6 */ /* 0x000e240000000000 */
[----:B0-----:R-:W0:Y:S01]  /*07d0*/  @!UP0 SYNCS.EXCH.64 URZ, [UR6+0x80], UR4 ;  /* 0x00008004063f85b2 */ /* 0x001e220008000100 */
[----:B------:R-:W-:Y:S02]  /*07e0*/  @P3 SHF.R.S32.HI R0, RZ, 0x1, R0 ;  /* 0x00000001ff003819 */ /* 0x000fe40000011400 */
[----:B-1----:R-:W-:Y:S01]  /*07f0*/  ISETP.EQ.U32.AND P2, PT, R4, 0x1, PT ;  /* 0x000000010400780c */ /* 0x002fe20003f42070 */
[----:B------:R1:W2:Y:S01]  /*0800*/  @!UP1 SYNCS.EXCH.64 URZ, [UR6+0x88], UR4 ;  /* 0x00008804063f95b2 */ /* 0x0002a20008000100 */
[----:B------:R-:W-:Y:S01]  /*0810*/  NOP ;  /* 0x0000000000007918 */ /* 0x000fe20000000000 */
[----:B-1----:R-:W-:-:S06]  /*0820*/  UIMAD UR4, UR11, UR12, UR10 ;  /* 0x0000000c0b0472a4 */ /* 0x002fcc000f8e020a */
[----:B------:R-:W-:Y:S02]  /*0830*/  @P3 ISETP.NE.AND P4, PT, R0, UR4, PT ;  /* 0x0000000400003c0c */ /* 0x000fe4000bf85270 */
[----:B------:R-:W-:Y:S02]  /*0840*/  SEL R0, RZ, 0x1, !P0 ;  /* 0x00000001ff007807 */ /* 0x000fe40004000000 */
[----:B------:R-:W-:-:S04]  /*0850*/  @P3 SEL R17, RZ, 0x1, P4 ;  /* 0x00000001ff113807 */ /* 0x000fc80002000000 */
[----:B------:R-:W-:Y:S01]  /*0860*/  LOP3.LUT R17, R17, R0, RZ, 0xc0, !PT ;  /* 0x0000000011117212 */ /* 0x000fe200078ec0ff */
[----:B0-----:R-:W-:Y:S06]  /*0870*/  @!P2 BRA `(.L_x_3) ;  /* 0x000000000008a947 */ /* 0x001fec0003800000 */
[----:B--234-:R-:W-:Y:S01]  /*0880*/  UCGABAR_ARV ;  /* 0x00000000000079c7 */ /* 0x01cfe20008000000 */
[----:B------:R-:W-:Y:S05]  /*0890*/  BRA `(.L_x_4) ;  /* 0x0000000000047947 */ /* 0x000fea0003800000 */
.L_x_3:
[----:B--234-:R-:W-:Y:S01]  /*08a0*/  NOP ;  /* 0x0000000000007918 */ /* 0x01cfe20000000000 */
.L_x_4:
[----:B------:R-:W-:Y:S01]  /*08b0*/  ULDC UR4, c[0x0][0x65c] ;  /* 0x0001970000047ab9 */ /* 0x000fe20000000800 */
[----:B------:R-:W-:Y:S01]  /*08c0*/  UMOV UR5, URZ ;  /* 0x0000003f00057c82 */ /* 0x000fe20008000000 */
[----:B------:R-:W-:-:S03]  /*08d0*/  UISETP.NE.AND UP0, UPT, UR4, 0x1, UPT ;  /* 0x000000010400788c */ /* 0x000fc6000bf05270 */
[----:B------:R-:W-:Y:S01]  /*08e0*/  UMOV UR4, UR13 ;  /* 0x0000000d00047c82 */ /* 0x000fe20008000000 */
[----:B------:R-:W-:Y:S02]  /*08f0*/  UP2UR UR45, UPR, URZ, 0x1 ;  /* 0x000000013f2d7883 */ /* 0x000fe40008000000 */
[----:B------:R-:W-:Y:S02]  /*0900*/  PLOP3.LUT P0, PT, PT, PT, UP0, 0x80, 0x0 ;  /* 0x000000000000781c */ /* 0x000fe40003f0f008 */
[----:B------:R-:W-:Y:S02]  /*0910*/  PLOP3.LUT P3, PT, PT, PT, UP0, 0x80, 0x0 ;  /* 0x000000000000781c */ /* 0x000fe40003f6f008 */
[----:B------:R-:W-:Y:S01]  /*0920*/  PLOP3.LUT P5, PT, PT, PT, UP0, 0x80, 0x0 ;  /* 0x000000000000781c */ /* 0x000fe20003faf008 */
[----:B------:R-:W-:Y:S01]  /*0930*/  @UP0 ULDC UR14, c[0x0][0x10] ;  /* 0x00000400000e0ab9 */ /* 0x000fe20000000800 */
[----:B------:R-:W-:Y:S01]  /*0940*/  @UP0 UMOV UR6, UR10 ;  /* 0x0000000a00060c82 */ /* 0x000fe20008000000 */
[----:B------:R-:W-:Y:S01]  /*0950*/  @UP0 UMOV UR7, URZ ;  /* 0x0000003f00070c82 */ /* 0x000fe20008000000 */
[----:B------:R-:W-:Y:S01]  /*0960*/  PLOP3.LUT P4, PT, PT, PT, UP0, 0x80, 0x0 ;  /* 0x000000000000781c */ /* 0x000fe20003f8f008 */
[----:B------:R-:W-:-:S03]  /*0970*/  @UP0 UIMAD.WIDE.U32 UR14, UR13, UR14, UR6 ;  /* 0x0000000e0d0e02a5 */ /* 0x000fc6000f8e0006 */
[----:B------:R-:W-:Y:S01]  /*0980*/  @!UP0 ULDC UR7, c[0x0][0xc] ;  /* 0x0000030000078ab9 */ /* 0x000fe20000000800 */
[----:B------:R-:W-:Y:S01]  /*0990*/  @UP0 UMOV UR6, URZ ;  /* 0x0000003f00060c82 */ /* 0x000fe20008000000 */
[----:B------:R-:W-:Y:S01]  /*09a0*/  @!UP0 UIMAD.WIDE.U32 UR4, UR10, UR7, UR4 ;  /* 0x000000070a0482a5 */ /* 0x000fe2000f8e0004 */
[----:B------:R-:W-:Y:S01]  /*09b0*/  IMAD.U32 R2, RZ, RZ, UR14 ;  /* 0x0000000eff027e24 */ /* 0x000fe2000f8e00ff */
[----:B------:R-:W-:Y:S02]  /*09c0*/  @UP0 UIADD3 UR6, UR15, UR6, URZ ;  /* 0x000000060f060290 */ /* 0x000fe4000fffe03f */
[----:B------:R-:W-:Y:S01]  /*09d0*/  MOV R3, UR15 ;  /* 0x0000000f00037c02 */ /* 0x000fe20008000f00 */
[----:B------:R-:W-:Y:S02]  /*09e0*/  @P0 IMAD.MOV.U32 R7, RZ, RZ, R2 ;  /* 0x000000ffff070224 */ /* 0x000fe400078e0002 */
[----:B------:R-:W-:Y:S02]  /*09f0*/  IMAD.U32 R5, RZ, RZ, UR5 ;  /* 0x00000005ff057e24 */ /* 0x000fe4000f8e00ff */
[----:B------:R-:W-:-:S02]  /*0a00*/  IMAD.U32 R2, RZ, RZ, UR4 ;  /* 0x00000004ff027e24 */ /* 0x000fc4000f8e00ff */
[----:B------:R-:W-:Y:S02]  /*0a10*/  @P3 IMAD.U32 R6, RZ, RZ, UR6 ;  /* 0x00000006ff063e24 */ /* 0x000fe4000f8e00ff */
[----:B------:R-:W-:Y:S02]  /*0a20*/  @!P5 IMAD.MOV.U32 R6, RZ, RZ, R5 ;  /* 0x000000ffff06d224 */ /* 0x000fe400078e0005 */
[----:B------:R-:W-:Y:S02]  /*0a30*/  @!P4 IMAD.MOV.U32 R7, RZ, RZ, R2 ;  /* 0x000000ffff07c224 */ /* 0x000fe400078e0002 */
[----:B------:R-:W-:Y:S01]  /*0a40*/  IMAD.U32 R3, RZ, RZ, UR5 ;  /* 0x00000005ff037e24 */ /* 0x000fe2000f8e00ff */
[----:B------:R0:W-:Y:S01]  /*0a50*/  STL [R1+0x200], R6 ;  /* 0x0002000601007387 */ /* 0x0001e20000100800 */
[----:B------:R-:W-:-:S03]  /*0a60*/  IMAD.U32 R4, RZ, RZ, UR4 ;  /* 0x00000004ff047e24 */ /* 0x000fc6000f8e00ff */
[----:B------:R0:W-:Y:S01]  /*0a70*/  STL [R1+0x204], R7 ;  /* 0x0002040701007387 */ /* 0x0001e20000100800 */
[----:B------:R-:W-:Y:S05]  /*0a80*/  @!P2 BRA `(.L_x_5) ;  /* 0x00000000000ca947 */ /* 0x000fea0003800000 */
[----:B------:R-:W-:Y:S01]  /*0a90*/  UCGABAR_WAIT ;  /* 0x0000000000007dc7 */ /* 0x000fe20008000000 */
[----:B------:R-:W-:Y:S01]  /*0aa0*/  CCTL.IVALL ;  /* 0x00000000ff00798f */ /* 0x000fe20002000000 */
[----:B------:R-:W-:Y:S05]  /*0ab0*/  BRA `(.L_x_6) ;  /* 0x0000000000047947 */ /* 0x000fea0003800000 */
.L_x_5:
[----:B------:R-:W-:Y:S06]  /*0ac0*/  BAR.SYNC.DEFER_BLOCKING 0x0 ;  /* 0x0000000000007b1d */ /* 0x000fec0000010000 */
.L_x_6:
[----:B------:R-:W-:Y:S05]  /*0ad0*/  @!P1 BRA `(.L_x_7) ;  /* 0x0000015400c09947 */ /* 0x000fea0003800000 */
[----:B------:R-:W-:-:S06]  /*0ae0*/  UISETP.GT.U32.AND UP0, UPT, UR16, 0x1, UPT ;  /* 0x000000011000788c */ /* 0x000fcc000bf04070 */
[----:B------:R-:W-:-:S13]  /*0af0*/  PLOP3.LUT P0, PT, PT, PT, UP0, 0x80, 0x0 ;  /* 0x000000000000781c */ /* 0x000fda0003f0f008 */
[----:B------:R-:W-:Y:S05]  /*0b00*/  @P0 EXIT ;  /* 0x000000000000094d */ /* 0x000fea0003800000 */
[----:B------:R-:W-:Y:S01]  /*0b10*/  ULDC.64 UR4, c[0x0][0x650] ;  /* 0x0001940000047ab9 */ /* 0x000fe20000000a00 */
[----:B------:R-:W-:Y:S01]  /*0b20*/  UMOV UR41, 0xffffffff ;  /* 0xffffffff00297882 */ /* 0x000fe20000000000 */
[----:B------:R-:W-:Y:S01]  /*0b30*/  ISETP.GE.U32.AND P0, PT, R7, UR4, PT ;  /* 0x0000000407007c0c */ /* 0x000fe2000bf06070 */
[----:B------:R-:W-:Y:S01]  /*0b40*/  UMOV UR42, 0xffffffff ;  /* 0xffffffff002a7882 */ /* 0x000fe20000000000 */
[----:B------:R-:W-:Y:S01]  /*0b50*/  UMOV UR43, 0xffffffff ;  /* 0xffffffff002b7882 */ /* 0x000fe20000000000 */
[----:B------:R-:W-:Y:S02]  /*0b60*/  PRMT R0, RZ, 0x7610, R0 ;  /* 0x00007610ff007816 */ /* 0x000fe40000000000 */
[----:B------:R-:W-:-:S13]  /*0b70*/  ISETP.GE.U32.AND.EX P0, PT, R6, UR5, PT, P0 ;  /* 0x0000000506007c0c */ /* 0x000fda000bf06100 */
[----:B------:R-:W-:Y:S05]  /*0b80*/  @P0 BRA `(.L_x_8) ;  /* 0x0000000400480947 */ /* 0x000fea0003800000 */
[----:B------:R-:W-:Y:S01]  /*0b90*/  ULDC.64 UR16, c[0x0][0x628] ;  /* 0x00018a0000107ab9 */ /* 0x000fe20000000a00 */
[C---:B------:R-:W-:Y:S01]  /*0ba0*/  R2UR UR19, R7.reuse ;  /* 0x00000000071372ca */ /* 0x040fe200000e0000 */
[----:B------:R-:W-:Y:S01]  /*0bb0*/  ULDC UR18, c[0x0][0x630] ;  /* 0x00018c0000127ab9 */ /* 0x000fe20000000800 */
[----:B------:R-:W-:Y:S02]  /*0bc0*/  ISETP.NE.U32.AND P0, PT, RZ, UR16, PT ;  /* 0x00000010ff007c0c */ /* 0x000fe4000bf05070 */
[----:B------:R-:W-:Y:S02]  /*0bd0*/  R2UR UR4, R7 ;  /* 0x00000000070472ca */ /* 0x000fe400000e0000 */
[----:B------:R-:W-:Y:S02]  /*0be0*/  ISETP.NE.AND.EX P0, PT, RZ, UR17, PT, P0 ;  /* 0x00000011ff007c0c */ /* 0x000fe4000bf05300 */
[----:B------:R-:W-:-:S11]  /*0bf0*/  R2UR UR5, R6 ;  /* 0x00000000060572ca */ /* 0x000fd600000e0000 */
[----:B------:R-:W-:Y:S05]  /*0c00*/  @!P0 BRA `(.L_x_9) ;  /* 0x0000000000308947 */ /* 0x000fea0003800000 */
[----:B------:R-:W-:Y:S01]  /*0c10*/  R2UR UR4, R7 ;  /* 0x00000000070472ca */ /* 0x000fe200000e0000 */
[----:B------:R-:W-:Y:S01]  /*0c20*/  ULDC UR9, c[0x0][0x634] ;  /* 0x00018d0000097ab9 */ /* 0x000fe20000000800 */
[----:B------:R-:W-:-:S11]  /*0c30*/  R2UR UR13, R6 ;  /* 0x00000000060d72ca */ /* 0x000fd600000e0000 */
[----:B------:R-:W-:-:S04]  /*0c40*/  UIADD3 UR9, UP0, UR4, UR9, URZ ;  /* 0x0000000904097290 */ /* 0x000fc8000ff1e03f */
[----:B------:R-:W-:-:S04]  /*0c50*/  UIADD3.X UR13, URZ, UR13, URZ, UP0, !UPT ;  /* 0x0000000d3f0d7290 */ /* 0x000fc800087fe43f */
[----:B------:R-:W-:-:S04]  /*0c60*/  UIMAD.WIDE.U32 UR4, UR13, UR16, URZ ;  /* 0x000000100d0472a5 */ /* 0x000fc8000f8e003f */
[----:B------:R-:W-:Y:S02]  /*0c70*/  UIMAD.WIDE.U32 UR6, UP0, UR9, UR17, UR4 ;  /* 0x00000011090672a5 */ /* 0x000fe4000f800004 */
[----:B------:R-:W-:Y:S02]  /*0c80*/  UIMAD.WIDE.U32 UR4, UR9, UR16, URZ ;  /* 0x00000010090472a5 */ /* 0x000fe4000f8e003f */
[----:B------:R-:W-:Y:S02]  /*0c90*/  UIADD3.X UR15, URZ, URZ, URZ, UP0, !UPT ;  /* 0x0000003f3f0f7290 */ /* 0x000fe400087fe43f */
[----:B------:R-:W-:Y:S01]  /*0ca0*/  UIADD3 URZ, UP0, UR5, UR6, URZ ;  /* 0x00000006053f7290 */ /* 0x000fe2000ff1e03f */
[----:B------:R-:W-:-:S03]  /*0cb0*/  UMOV UR14, UR7 ;  /* 0x00000007000e7c82 */ /* 0x000fc60008000000 */
[----:B------:R-:W-:-:S12]  /*0cc0*/  UIMAD.WIDE.U32.X UR4, UR13, UR17, UR14, UP0 ;  /* 0x000000110d0472a5 */ /* 0x000fd800080e040e */
.L_x_9:
[----:B------:R-:W-:Y:S01]  /*0cd0*/  USHF.R.U64 UR43, UR4, UR18, UR5 ;  /* 0x00000012042b7299 */ /* 0x000fe20008001205 */
[----:B------:R-:W-:Y:S01]  /*0ce0*/  R2UR UR7, R6 ;  /* 0x00000000060772ca */ /* 0x000fe200000e0000 */
[----:B------:R-:W-:Y:S02]  /*0cf0*/  USHF.R.U32.HI UR4, URZ, UR18, UR5 ;  /* 0x000000123f047299 */ /* 0x000fe40008011605 */
[----:B------:R-:W-:Y:S01]  /*0d00*/  UIADD3 UR5, UP0, URZ, -UR43, URZ ;  /* 0x8000002b3f057290 */ /* 0x000fe2000ff1e03f */
[----:B------:R-:W-:Y:S01]  /*0d10*/  ULDC.64 UR14, c[0x0][0x620] ;  /* 0x00018800000e7ab9 */ /* 0x000fe20000000a00 */
[----:B------:R-:W-:Y:S02]  /*0d20*/  UMOV UR6, UR19 ;  /* 0x0000001300067c82 */ /* 0x000fe40008000000 */
[----:B------:R-:W-:Y:S01]  /*0d30*/  UIADD3.X UR4, URZ, ~UR4, URZ, UP0, !UPT ;  /* 0x800000043f047290 */ /* 0x000fe200087fe43f */
[----:B------:R-:W-:Y:S01]  /*0d40*/  ULDC UR9, c[0x0][0x618] ;  /* 0x0001860000097ab9 */ /* 0x000fe20000000800 */
[----:B------:R-:W-:-:S02]  /*0d50*/  UIMAD UR12, UR11, UR12, UR10 ;  /* 0x0000000c0b0c72a4 */ /* 0x000fc4000f8e020a */
[----:B------:R-:W-:Y:S02]  /*0d60*/  UIMAD UR4, UR4, UR14, URZ ;  /* 0x0000000e040472a4 */ /* 0x000fe4000f8e023f */
[----:B------:R-:W-:Y:S02]  /*0d70*/  UIMAD.WIDE.U32 UR6, UR5, UR14, UR6 ;  /* 0x0000000e050672a5 */ /* 0x000fe4000f8e0006 */
[----:B------:R-:W-:Y:S01]  /*0d80*/  UIMAD UR4, UR5, UR15, UR4 ;  /* 0x0000000f050472a4 */ /* 0x000fe2000f8e0204 */
[----:B------:R-:W-:Y:S01]  /*0d90*/  ULDC UR10, c[0x0][0x608] ;  /* 0x00018200000a7ab9 */ /* 0x000fe20000000800 */
[----:B------:R-:W-:Y:S02]  /*0da0*/  ULDC UR18, c[0x0][0x658] ;  /* 0x0001960000127ab9 */ /* 0x000fe40000000800 */
[----:B------:R-:W-:Y:S01]  /*0db0*/  UIADD3 UR7, UR7, UR4, URZ ;  /* 0x0000000407077290 */ /* 0x000fe2000fffe03f */
[----:B------:R-:W-:Y:S02]  /*0dc0*/  UMOV UR11, 0xffffffff ;  /* 0xffffffff000b7882 */ /* 0x000fe40000000000 */
[----:B------:R-:W-:Y:S01]  /*0dd0*/  ULDC.64 UR4, c[0x0][0x640] ;  /* 0x0001900000047ab9 */ /* 0x000fe20000000a00 */
[----:B------:R-:W-:Y:S01]  /*0de0*/  USHF.R.U64 UR16, UR6, UR9, UR7 ;  /* 0x0000000906107299 */ /* 0x000fe20008001207 */
[----:B------:R-:W-:Y:S01]  /*0df0*/  ISETP.NE.U32.AND P0, PT, RZ, UR4, PT ;  /* 0x00000004ff007c0c */ /* 0x000fe2000bf05070 */
[----:B------:R-:W-:-:S02]  /*0e00*/  USHF.R.U32.HI UR7, URZ, UR9, UR7 ;  /* 0x000000093f077299 */ /* 0x000fc40008011607 */
[----:B------:R-:W-:Y:S01]  /*0e10*/  USHF.L.U32 UR6, UR11, UR18, URZ ;  /* 0x000000120b067299 */ /* 0x000fe2000800063f */
[----:B------:R-:W-:Y:S01]  /*0e20*/  ISETP.NE.AND.EX P0, PT, RZ, UR5, PT, P0 ;  /* 0x00000005ff007c0c */ /* 0x000fe2000bf05300 */
[----:B------:R-:W-:Y:S02]  /*0e30*/  USHF.R.U64 UR22, UR16, UR10, UR7 ;  /* 0x0000000a10167299 */ /* 0x000fe40008001207 */
[----:B------:R-:W-:Y:S02]  /*0e40*/  USHF.R.U32.HI UR7, URZ, UR10, UR7 ;  /* 0x0000000a3f077299 */ /* 0x000fe40008011607 */
[----:B------:R-:W-:Y:S02]  /*0e50*/  UISETP.NE.AND UP1, UPT, UR45, URZ, UPT ;  /* 0x0000003f2d00728c */ /* 0x000fe4000bf25270 */
[----:B------:R-:W-:Y:S01]  /*0e60*/  USHF.R.U64 UR23, UR22, UR18, UR7 ;  /* 0x0000001216177299 */ /* 0x000fe20008001207 */
[----:B------:R-:W-:Y:S01]  /*0e70*/  ULDC UR17, c[0x0][0x600] ;  /* 0x0001800000117ab9 */ /* 0x000fe20000000800 */
[----:B------:R-:W-:-:S02]  /*0e80*/  ULOP3.LUT UR13, URZ, UR6, URZ, 0x33, !UPT ;  /* 0x000000063f0d7292 */ /* 0x000fc4000f8e333f */
[----:B------:R-:W-:Y:S02]  /*0e90*/  UIADD3 UR15, UR17, -0x1, URZ ;  /* 0xffffffff110f7890 */ /* 0x000fe4000fffe03f */
[----:B------:R-:W-:Y:S02]  /*0ea0*/  USEL UR12, UR8, UR12, !UP1 ;  /* 0x0000000c080c7287 */ /* 0x000fe4000c800000 */
[----:B------:R-:W-:Y:S01]  /*0eb0*/  USHF.R.U32.HI UR7, URZ, UR18, UR7 ;  /* 0x000000123f077299 */ /* 0x000fe20008011607 */
[----:B------:R-:W-:Y:S01]  /*0ec0*/  ULDC UR19, c[0x0][0x648] ;  /* 0x0001920000137ab9 */ /* 0x000fe20000000800 */
[----:B------:R-:W-:Y:S01]  /*0ed0*/  ULDC UR20, c[0x0][0x638] ;  /* 0x00018e0000147ab9 */ /* 0x000fe20000000800 */
[----:B------:R-:W-:Y:S01]  /*0ee0*/  UMOV UR21, 0x1 ;  /* 0x0000000100157882 */ /* 0x000fe20000000000 */
[----:B------:R-:W-:Y:S01]  /*0ef0*/  UMOV UR6, UR23 ;  /* 0x0000001700067c82 */ /* 0x000fe20008000000 */
[----:B------:R-:W-:Y:S07]  /*0f00*/  @!P0 BRA `(.L_x_10) ;  /* 0x0000000000308947 */ /* 0x000fee0003800000 */
[----:B------:R-:W-:Y:S02]  /*0f10*/  ULDC UR10, c[0x0][0x64c] ;  /* 0x00019300000a7ab9 */ /* 0x000fe40000000800 */
        /* <DEDUP_REMOVED lines=8> */
[----:B------:R-:W-:-:S07]  /*0fa0*/  UIMAD.WIDE.U32.X UR4, UR14, UR5, UR10, UP0 ;  /* 0x000000050e0472a5 */ /* 0x000fce00080e040a */
[----:B------:R-:W-:Y:S01]  /*0fb0*/  UMOV UR6, UR4 ;  /* 0x0000000400067c82 */ /* 0x000fe20008000000 */
[----:B------:R-:W-:-:S05]  /*0fc0*/  UMOV UR7, UR5 ;  /* 0x0000000500077c82 */ /* 0x000fca0008000000 */
.L_x_10:
[----:B------:R-:W-:Y:S01]  /*0fd0*/  USHF.R.U64 UR5, UR6, UR19, UR7 ;  /* 0x0000001306057299 */ /* 0x000fe20008001207 */
[----:B------:R-:W-:Y:S01]  /*0fe0*/  IMAD.MOV.U32 R0, RZ, RZ, 0x1 ;  /* 0x00000001ff007424 */ /* 0x000fe200078e00ff */
[----:B------:R-:W-:Y:S02]  /*0ff0*/  USHF.L.U32 UR4, UR21, UR18, URZ ;  /* 0x0000001215047299 */ /* 0x000fe4000800063f */
[----:B------:R-:W-:Y:S02]  /*1000*/  ULOP3.LUT UR13, UR22, UR13, URZ, 0xc0, !UPT ;  /* 0x0000000d160d7292 */ /* 0x000fe4000f8ec03f */
[----:B------:R-:W-:Y:S02]  /*1010*/  UIADD3 UR6, -UR5, URZ, URZ ;  /* 0x0000003f05067290 */ /* 0x000fe4000fffe13f */
[----:B------:R-:W-:Y:S02]  /*1020*/  UIMAD UR13, UR4, UR5, UR13 ;  /* 0x00000005040d72a4 */ /* 0x000fe4000f8e020d */
[----:B------:R-:W-:-:S02]  /*1030*/  ULOP3.LUT UR15, UR16, UR15, URZ, 0xc0, !UPT ;  /* 0x0000000f100f7292 */ /* 0x000fc4000f8ec03f */
[----:B------:R-:W-:Y:S01]  /*1040*/  UIMAD UR4, UR6, UR20, UR23 ;  /* 0x00000014060472a4 */ /* 0x000fe2000f8e0217 */
[----:B------:R-:W-:Y:S01]  /*1050*/  ULDC UR5, c[0x0][0x610] ;  /* 0x0001840000057ab9 */ /* 0x000fe20000000800 */
[----:B------:R-:W-:Y:S02]  /*1060*/  UISETP.NE.AND UP0, UPT, UR45, URZ, UPT ;  /* 0x0000003f2d00728c */ /* 0x000fe4000bf05270 */
[----:B------:R-:W-:Y:S02]  /*1070*/  UIMAD UR12, UR13, UR5, UR12 ;  /* 0x000000050d0c72a4 */ /* 0x000fe4000f8e020c */
[----:B------:R-:W-:-:S04]  /*1080*/  UIMAD UR4, UR4, UR17, UR15 ;  /* 0x00000011040472a4 */ /* 0x000fc8000f8e020f */
[----:B------:R-:W-:Y:S02]  /*1090*/  USEL UR42, UR4, UR12, !UP0 ;  /* 0x0000000c042a7287 */ /* 0x000fe4000c000000 */
[----:B------:R-:W-:-:S12]  /*10a0*/  USEL UR41, UR12, UR4, !UP0 ;  /* 0x000000040c297287 */ /* 0x000fd8000c000000 */
.L_x_8:
[----:B------:R-:W-:-:S08]  /*10b0*/  NOP ;  /* 0x0000000000007918 */ /* 0x000fd00000000000 */
[----:B------:R-:W1:Y:S02]  /*10c0*/  USETMAXREG.TRY_ALLOC.CTAPOOL UP0, 0xf0 ;  /* 0x000000f0000079c8 */ /* 0x000e640008000600 */
[----:B-1----:R-:W-:-:S13]  /*10d0*/  PLOP3.LUT P0, PT, PT, PT, UP0, 0x80, 0x0 ;  /* 0x000000000000781c */ /* 0x002fda0003f0f008 */
[----:B------:R-:W-:Y:S05]  /*10e0*/  @!P0 BRA `(.L_x_8) ;  /* 0xfffffffc00f08947 */ /* 0x000fea000383ffff */
[----:B------:R-:W-:Y:S01]  /*10f0*/  ULDC.64 UR4, c[0x0][0x598] ;  /* 0x0001660000047ab9 */ /* 0x000fe20000000a00 */
[----:B------:R-:W-:Y:S01]  /*1100*/  ULDC.64 UR36, c[0x0][0x208] ;  /* 0x0000820000247ab9 */ /* 0x000fe20000000a00 */
[----:B------:R-:W-:-:S04]  /*1110*/  ISETP.NE.U32.AND P0, PT, RZ, UR4, PT ;  /* 0x00000004ff007c0c */ /* 0x000fc8000bf05070 */
[----:B------:R-:W-:-:S13]  /*1120*/  ISETP.NE.AND.EX P0, PT, RZ, UR5, PT, P0 ;  /* 0x00000005ff007c0c */ /* 0x000fda000bf05300 */
[----:B------:R-:W-:Y:S05]  /*1130*/  @!P0 BRA `(.L_x_11) ;  /* 0x00000000001c8947 */ /* 0x000fea0003800000 */
[----:B------:R-:W1:Y:S02]  /*1140*/  LDC.64 R2, c[0x0][0x598] ;  /* 0x00016600ff027b82 */ /* 0x000e640000000a00 */
[----:B-1----:R-:W2:Y:S02]  /*1150*/  LDG.E.64 R2, desc[UR36][R2.64] ;  /* 0x0000002402027981 */ /* 0x002ea4000c1e1b00 */
[----:B--2---:R-:W-:-:S04]  /*1160*/  ISETP.NE.U32.AND P0, PT, R2, RZ, PT ;  /* 0x000000ff0200720c */ /* 0x004fc80003f05070 */
[----:B------:R-:W-:-:S13]  /*1170*/  ISETP.NE.AND.EX P0, PT, R3, RZ, PT, P0 ;  /* 0x000000ff0300720c */ /* 0x000fda0003f05300 */
[----:B------:R-:W-:Y:S05]  /*1180*/  @!P0 BRA `(.L_x_11) ;  /* 0x0000000000088947 */ /* 0x000fea0003800000 */
[----:B------:R1:W5:Y:S01]  /*1190*/  LD.E R2, desc[UR36][R2.64] ;  /* 0x0000002402027980 */ /* 0x000362000c101900 */
[----:B------:R-:W-:Y:S05]  /*11a0*/  BRA `(.L_x_12) ;  /* 0x0000000000247947 */ /* 0x000fea0003800000 */
.L_x_11:
[----:B------:R-:W-:Y:S02]  /*11b0*/  ULDC.64 UR4, c[0x0][0x588] ;  /* 0x0001620000047ab9 */ /* 0x000fe40000000a00 */
[----:B------:R-:W-:-:S04]  /*11c0*/  ISETP.NE.U32.AND P0, PT, RZ, UR4, PT ;  /* 0x00000004ff007c0c */ /* 0x000fc8000bf05070 */
[----:B------:R-:W-:-:S13]  /*11d0*/  ISETP.NE.AND.EX P0, PT, RZ, UR5, PT, P0 ;  /* 0x00000005ff007c0c */ /* 0x000fda000bf05300 */
[----:B------:R-:W-:Y:S05]  /*11e0*/  @!P0 BRA `(.L_x_13) ;  /* 0x00000000000c8947 */ /* 0x000fea0003800000 */
[----:B------:R-:W1:Y:S02]  /*11f0*/  LDC.64 R2, c[0x0][0x588] ;  /* 0x00016200ff027b82 */ /* 0x000e640000000a00 */
[----:B-1----:R2:W5:Y:S01]  /*1200*/  LDG.E R2, desc[UR36][R2.64] ;  /* 0x0000002402027981 */ /* 0x002562000c1e1900 */
[----:B------:R-:W-:Y:S05]  /*1210*/  BRA `(.L_x_12) ;  /* 0x0000000000087947 */ /* 0x000fea0003800000 */
.L_x_13:
[----:B------:R-:W-:Y:S02]  /*1220*/  ULDC UR4, c[0x0][0x580] ;  /* 0x0001600000047ab9 */ /* 0x000fe40000000800 */
[----:B------:R-:W-:-:S07]  /*1230*/  MOV R2, UR4 ;  /* 0x0000000400027c02 */ /* 0x000fce0008000f00 */
.L_x_12:
[----:B------:R-:W-:Y:S02]  /*1240*/  ULDC.64 UR4, c[0x0][0x5a0] ;  /* 0x0001680000047ab9 */ /* 0x000fe40000000a00 */
[----:B------:R-:W-:-:S04]  /*1250*/  ISETP.NE.U32.AND P0, PT, RZ, UR4, PT ;  /* 0x00000004ff007c0c */ /* 0x000fc8000bf05070 */
[----:B------:R-:W-:-:S13]  /*1260*/  ISETP.NE.AND.EX P0, PT, RZ, UR5, PT, P0 ;  /* 0x00000005ff007c0c */ /* 0x000fda000bf05300 */
[----:B------:R-:W-:Y:S05]  /*1270*/  @!P0 BRA `(.L_x_14) ;  /* 0x00000000001c8947 */ /* 0x000fea0003800000 */
[----:B------:R-:W3:Y:S02]  /*1280*/  LDC.64 R4, c[0x0][0x5a0] ;  /* 0x00016800ff047b82 */ /* 0x000ee40000000a00 */
[----:B---3--:R-:W3:Y:S02]  /*1290*/  LDG.E.64 R4, desc[UR36][R4.64] ;  /* 0x0000002404047981 */ /* 0x008ee4000c1e1b00 */
[----:B---3--:R-:W-:-:S04]  /*12a0*/  ISETP.NE.U32.AND P0, PT, R4, RZ, PT ;  /* 0x000000ff0400720c */ /* 0x008fc80003f05070 */
[----:B------:R-:W-:-:S13]  /*12b0*/  ISETP.NE.AND.EX P0, PT, R5, RZ, PT, P0 ;  /* 0x000000ff0500720c */ /* 0x000fda0003f05300 */
[----:B------:R-:W-:Y:S05]  /*12c0*/  @!P0 BRA `(.L_x_14) ;  /* 0x0000000000088947 */ /* 0x000fea0003800000 */
[----:B------:R3:W5:Y:S01]  /*12d0*/  LD.E R16, desc[UR36][R4.64] ;  /* 0x0000002404107980 */ /* 0x000762000c101900 */
[----:B------:R-:W-:Y:S05]  /*12e0*/  BRA `(.L_x_15) ;  /* 0x0000000000247947 */ /* 0x000fea0003800000 */
.L_x_14:
[----:B------:R-:W-:Y:S02]  /*12f0*/  ULDC.64 UR4, c[0x0][0x590] ;  /* 0x0001640000047ab9 */ /* 0x000fe40000000a00 */
[----:B------:R-:W-:-:S04]  /*1300*/  ISETP.NE.U32.AND P0, PT, RZ, UR4, PT ;  /* 0x00000004ff007c0c */ /* 0x000fc8000bf05070 */
[----:B------:R-:W-:-:S13]  /*1310*/  ISETP.NE.AND.EX P0, PT, RZ, UR5, PT, P0 ;  /* 0x00000005ff007c0c */ /* 0x000fda000bf05300 */
[----:B------:R-:W-:Y:S05]  /*1320*/  @!P0 BRA `(.L_x_16) ;  /* 0x00000000000c8947 */ /* 0x000fea0003800000 */
[----:B------:R-:W3:Y:S02]  /*1330*/  LDC.64 R4, c[0x0][0x590] ;  /* 0x00016400ff047b82 */ /* 0x000ee40000000a00 */
[----:B---3--:R4:W5:Y:S01]  /*1340*/  LDG.E R16, desc[UR36][R4.64] ;  /* 0x0000002404107981 */ /* 0x008962000c1e1900 */
[----:B------:R-:W-:Y:S05]  /*1350*/  BRA `(.L_x_15) ;  /* 0x0000000000087947 */ /* 0x000fea0003800000 */
.L_x_16:
[----:B------:R-:W-:Y:S02]  /*1360*/  ULDC UR4, c[0x0][0x584] ;  /* 0x0001610000047ab9 */ /* 0x000fe40000000800 */
[----:B------:R-:W-:-:S07]  /*1370*/  IMAD.U32 R16, RZ, RZ, UR4 ;  /* 0x00000004ff107e24 */ /* 0x000fce000f8e00ff */
.L_x_15:
[----:B------:R-:W-:-:S13]  /*1380*/  LOP3.LUT P0, RZ, R0, 0xff, RZ, 0xc0, !PT ;  /* 0x000000ff00ff7812 */ /* 0x000fda000780c0ff */
[----:B------:R-:W-:Y:S05]  /*1390*/  @!P0 EXIT ;  /* 0x000000000000894d */ /* 0x000fea0003800000 */
[----:B------:R-:W-:Y:S01]  /*13a0*/  ULDC UR4, c[0x0][0x28c] ;  /* 0x0000a30000047ab9 */ /* 0x000fe20000000800 */
[----:B------:R-:W-:Y:S01]  /*13b0*/  UMOV UR38, URZ ;  /* 0x0000003f00267c82 */ /* 0x000fe20008000000 */
[----:B------:R-:W-:Y:S01]  /*13c0*/  UIADD3 UR4, UR4, 0x1f, URZ ;  /* 0x0000001f04047890 */ /* 0x000fe2000fffe03f */
[----:B------:R-:W-:-:S03]  /*13d0*/  UMOV UR39, URZ ;  /* 0x0000003f00277c82 */ /* 0x000fc60008000000 */
[----:B------:R-:W-:-:S04]  /*13e0*/  USHF.R.S32.HI UR5, URZ, 0x1f, UR4 ;  /* 0x0000001f3f057899 */ /* 0x000fc80008011404 */
[----:B------:R-:W-:-:S04]  /*13f0*/  ULEA.HI UR5, UR5, UR4, URZ, 0x5 ;  /* 0x0000000405057291 */ /* 0x000fc8000f8f283f */
[----:B------:R-:W-:-:S12]  /*1400*/  USHF.R.S32.HI UR44, URZ, 0x5, UR5 ;  /* 0x000000053f2c7899 */ /* 0x000fd80008011405 */
.L_x_546:
[----:B------:R-:W0:Y:S01]  /*1410*/  S2R R0, SR_TID.X ;  /* 0x0000000000007919 */ /* 0x000e220000002100 */
[----:B-1----:R-:W1:Y:S01]  /*1420*/  S2UR UR7, SR_CgaCtaId ;  /* 0x00000000000779c3 */ /* 0x002e620000008800 */
[----:B------:R-:W-:Y:S02]  /*1430*/  UMOV UR6, 0x400 ;  /* 0x0000040000067882 */ /* 0x000fe40000000000 */
[----:B-1----:R-:W-:Y:S01]  /*1440*/  ULEA UR6, UR7, UR6, 0x18 ;  /* 0x0000000607067291 */ /* 0x002fe2000f8ec03f */
[----:B0-----:R-:W-:-:S04]  /*1450*/  LOP3.LUT R0, R0, 0x80, RZ, 0xc0, !PT ;  /* 0x0000008000007812 */ /* 0x001fc800078ec0ff */
[----:B------:R-:W-:-:S06]  /*1460*/  SHF.R.U32.HI R0, RZ, 0x7, R0 ;  /* 0x00000007ff007819 */ /* 0x000fcc0000011600 */
[----:B------:R-:W0:Y:S02]  /*1470*/  SHFL.IDX PT, R0, R0, RZ, 0x1f ;  /* 0x00001fff00007589 */ /* 0x000e2400000e0000 */
[----:B0-----:R-:W-:-:S13]  /*1480*/  R2UR UR4, R0 ;  /* 0x00000000000472ca */ /* 0x001fda00000e0000 */
[----:B------:R-:W-:-:S04]  /*1490*/  ULEA.HI UR5, UR4, UR4, URZ, 0x1 ;  /* 0x0000000404057291 */ /* 0x000fc8000f8f083f */
[----:B------:R-:W-:-:S04]  /*14a0*/  ULOP3.LUT UR5, UR5, 0xffffe, URZ, 0xc0, !UPT ;  /* 0x000ffffe05057892 */ /* 0x000fc8000f8ec03f */
[----:B------:R-:W-:-:S03]  /*14b0*/  UIADD3 UR5, UR4, -UR5, URZ ;  /* 0x8000000504057290 */ /* 0x000fc6000fffe03f */
[----:B------:R-:W-:Y:S01]  /*14c0*/  ULDC UR4, c[0x0][0x28c] ;  /* 0x0000a30000047ab9 */ /* 0x000fe20000000800 */
[----:B------:R-:W-:Y:S01]  /*14d0*/  ULEA UR5, UR5, UR6, 0xc ;  /* 0x0000000605057291 */ /* 0x000fe2000f8e603f */
[----:B------:R-:W-:-:S03]  /*14e0*/  ISETP.LT.AND P0, PT, RZ, UR4, PT ;  /* 0x00000004ff007c0c */ /* 0x000fc6000bf01270 */
[----:B------:R-:W-:-:S04]  /*14f0*/  UIADD3 UR5, UR5, 0x180, URZ ;  /* 0x0000018005057890 */ /* 0x000fc8000fffe03f */
[----:B------:R-:W-:-:S04]  /*1500*/  USHF.R.U32.HI UR5, URZ, 0x4, UR5 ;  /* 0x000000043f057899 */ /* 0x000fc80008011605 */
[----:B------:R-:W-:Y:S02]  /*1510*/  ULOP3.LUT UR46, UR5, 0x3fff, URZ, 0xc0, !UPT ;  /* 0x00003fff052e7892 */ /* 0x000fe4000f8ec03f */
[----:B---3--:R-:W-:Y:S10]  /*1520*/  @P0 BRA `(.L_x_17) ;  /* 0x0000000000400947 */ /* 0x008ff40003800000 */
[----:B------:R-:W-:Y:S01]  /*1530*/  MOV R0, 0x0 ;  /* 0x0000000000007802 */ /* 0x000fe20000000f00 */
[----:B------:R-:W-:Y:S01]  /*1540*/  ULDC.64 UR4, c[0x4][0x68] ;  /* 0x01001a0000047ab9 */ /* 0x000fe20000000a00 */
[----:B------:R-:W-:Y:S01]  /*1550*/  ULDC.64 UR6, c[0x4][0x8] ;  /* 0x0100020000067ab9 */ /* 0x000fe20000000a00 */
[----:B---34-:R-:W-:Y:S01]  /*1560*/  IMAD.U32 R4, RZ, RZ, UR4 ;  /* 0x00000004ff047e24 */ /* 0x018fe2000f8e00ff */
[----:B------:R0:W1:Y:S01]  /*1570*/  LDC.64 R14, c[0x4][R0] ;  /* 0x01000000000e7b82 */ /* 0x0000620000000a00 */
[----:B------:R-:W-:Y:S01]  /*1580*/  IMAD.U32 R5, RZ, RZ, UR5 ;  /* 0x00000005ff057e24 */ /* 0x000fe2000f8e00ff */
[----:B------:R-:W-:Y:S01]  /*1590*/  ULDC.64 UR4, c[0x4][0x70] ;  /* 0x01001c0000047ab9 */ /* 0x000fe20000000a00 */
[----:B------:R-:W-:Y:S01]  /*15a0*/  IMAD.U32 R10, RZ, RZ, UR6 ;  /* 0x00000006ff0a7e24 */ /* 0x000fe2000f8e00ff */
[----:B------:R-:W-:Y:S01]  /*15b0*/  MOV R13, RZ ;  /* 0x000000ff000d7202 */ /* 0x000fe20000000f00 */
[----:B------:R-:W-:Y:S02]  /*15c0*/  IMAD.U32 R6, RZ, RZ, UR4 ;  /* 0x00000004ff067e24 */ /* 0x000fe4000f8e00ff */
[----:B------:R-:W-:-:S02]  /*15d0*/  IMAD.U32 R7, RZ, RZ, UR5 ;  /* 0x00000005ff077e24 */ /* 0x000fc4000f8e00ff */
[----:B------:R-:W-:Y:S02]  /*15e0*/  IMAD.U32 R11, RZ, RZ, UR7 ;  /* 0x00000007ff0b7e24 */ /* 0x000fe4000f8e00ff */
[----:B------:R-:W-:Y:S02]  /*15f0*/  IMAD.MOV.U32 R8, RZ, RZ, 0x1e1 ;  /* 0x000001e1ff087424 */ /* 0x000fe400078e00ff */
[----:B0-----:R-:W-:-:S07]  /*1600*/  IMAD.MOV.U32 R12, RZ, RZ, 0x1 ;  /* 0x00000001ff0c7424 */ /* 0x001fce00078e00ff */
[----:B------:R-:W-:-:S07]  /*1610*/  LEPC R20, `(.L_x_17) ;  /* 0x000000001014794e */ /* 0x000fce0000000000 */
[----:B-12--5:R-:W-:Y:S05]  /*1620*/  CALL.ABS.NOINC R14 ;  /* 0x000000000e007343 */ /* 0x026fea0003c00000 */
.L_x_17:
[----:B------:R-:W-:-:S06]  /*1630*/  ULOP3.LUT UR4, UR40, 0x1, URZ, 0xfc, !UPT ;  /* 0x0000000128047892 */ /* 0x000fcc000f8efc3f */
[----:B------:R-:W-:-:S05]  /*1640*/  IMAD.U32 R0, RZ, RZ, UR4 ;  /* 0x00000004ff007e24 */ /* 0x000fca000f8e00ff */
[----:B------:R-:W-:-:S13]  /*1650*/  ISETP.NE.AND P0, PT, R0, 0x3, PT ;  /* 0x000000030000780c */ /* 0x000fda0003f05270 */
[----:B------:R-:W-:Y:S05]  /*1660*/  @!P0 BRA `(.L_x_18) ;  /* 0x0000000000048947 */ /* 0x000fea0003800000 */
[----:B------:R-:W-:Y:S01]  /*1670*/  BPT.TRAP 0x1 ;  /* 0x000000040000795c */ /* 0x000fe20000300000 */
.L_x_18:
[----:B------:R-:W0:Y:S01]  /*1680*/  S2UR UR5, SR_CgaCtaId ;  /* 0x00000000000579c3 */ /* 0x000e220000008800 */
[----:B------:R-:W-:Y:S01]  /*1690*/  UMOV UR4, 0x400 ;  /* 0x0000040000047882 */ /* 0x000fe20000000000 */
[----:B--2---:R-:W-:Y:S02]  /*16a0*/  IMAD.U32 R3, RZ, RZ, UR38 ;  /* 0x00000026ff037e24 */ /* 0x004fe4000f8e00ff */
[----:B---34-:R-:W-:-:S03]  /*16b0*/  IMAD.U32 R5, RZ, RZ, UR39 ;  /* 0x00000027ff057e24 */ /* 0x018fc6000f8e00ff */
[----:B------:R-:W-:Y:S01]  /*16c0*/  SHF.L.U32 R3, R3, 0x1f, RZ ;  /* 0x0000001f03037819 */ /* 0x000fe200000006ff */
[----:B0-----:R-:W-:-:S06]  /*16d0*/  ULEA UR4, UR5, UR4, 0x18 ;  /* 0x0000000405047291 */ /* 0x001fcc000f8ec03f */
[----:B------:R-:W-:-:S04]  /*16e0*/  IMAD.U32 R0, RZ, RZ, UR4 ;  /* 0x00000004ff007e24 */ /* 0x000fc8000f8e00ff */
[----:B------:R-:W-:-:S04]  /*16f0*/  IMAD R4, R5, 0x8, R0 ;  /* 0x0000000805047824 */ /* 0x000fc800078e0200 */
[----:B------:R0:W1:Y:S01]  /*1700*/  SYNCS.PHASECHK.TRANS64.TRYWAIT P1, [R4+URZ], R3 ;  /* 0x00000003040075a7 */ /* 0x000062000802017f */
[----:B------:R-:W-:Y:S05]  /*1710*/  @!P0 BRA `(.L_x_19) ;  /* 0x0000000000048947 */ /* 0x000fea0003800000 */
[----:B------:R-:W-:Y:S01]  /*1720*/  BPT.TRAP 0x1 ;  /* 0x000000040000795c */ /* 0x000fe20000300000 */
.L_x_19:
[----:B-1----:R-:W-:Y:S05]  /*1730*/  @P1 BRA `(.L_x_20) ;  /* 0x0000000000081947 */ /* 0x002fea0003800000 */
[----:B------:R-:W1:Y:S02]  /*1740*/  SYNCS.PHASECHK.TRANS64.TRYWAIT P1, [R4+URZ], R3 ;  /* 0x00000003040075a7 */ /* 0x000e64000802017f */
[----:B-1----:R-:W-:Y:S05]  /*1750*/  @!P1 BRA `(.L_x_21) ;  /* 0x0000016400209947 */ /* 0x002fea0003800000 */
.L_x_20:
[----:B------:R-:W-:-:S04]  /*1760*/  UISETP.LT.AND UP0, UPT, UR44, 0x1, UPT ;  /* 0x000000012c00788c */ /* 0x000fc8000bf01270 */
[----:B------:R-:W-:-:S06]  /*1770*/  USEL UR4, UR44, 0x1, UP0 ;  /* 0x000000012c047887 */ /* 0x000fcc0008000000 */
[----:B01----:R-:W-:Y:S01]  /*1780*/  IMAD.U32 R4, RZ, RZ, UR4 ;  /* 0x00000004ff047e24 */ /* 0x003fe2000f8e00ff */
[----:B------:R-:W-:Y:S05]  /*1790*/  WARPSYNC.ALL ;  /* 0x0000000000007948 */ /* 0x000fea0003800000 */
[----:B------:R-:W-:-:S04]  /*17a0*/  IADD3 R4, -R4, UR44, RZ ;  /* 0x0000002c04047c10 */ /* 0x000fc8000fffe1ff */
[----:B------:R-:W-:Y:S02]  /*17b0*/  ISETP.GE.AND P1, PT, R4, 0x1, PT ;  /* 0x000000010400780c */ /* 0x000fe40003f26270 */
[----:B------:R-:W-:Y:S01]  /*17c0*/  R2UR UR4, R0 ;  /* 0x00000000000472ca */ /* 0x000fe200000e0000 */
[----:B------:R-:W-:Y:S01]  /*17d0*/  ULOP3.LUT UR8, UR46, 0x10000, URZ, 0xfc, !UPT ;  /* 0x000100002e087892 */ /* 0x000fe2000f8efc3f */
[----:B------:R-:W-:Y:S01]  /*17e0*/  WARPGROUP.ARRIVE ;  /* 0x00000000000079c5 */ /* 0x000fe20000000000 */
[----:B------:R-:W-:Y:S01]  /*17f0*/  UMOV UR5, 0x80000020 ;  /* 0x8000002000057882 */ /* 0x000fe20000000000 */
[----:B------:R-:W-:Y:S01]  /*1800*/  UMOV UR7, 0x80000020 ;  /* 0x8000002000077882 */ /* 0x000fe20000000000 */
[----:B------:R-:W-:-:S08]  /*1810*/  ULEA UR10, UR39, UR8, 0xa ;  /* 0x00000008270a7291 */ /* 0x000fd0000f8e503f */
[----:B------:R-:W-:-:S04]  /*1820*/  UIADD3 UR4, UR4, 0x1c180, URZ ;  /* 0x0001c18004047890 */ /* 0x000fc8000fffe03f */
[----:B------:R-:W-:-:S04]  /*1830*/  USHF.R.U32.HI UR4, URZ, 0x4, UR4 ;  /* 0x000000043f047899 */ /* 0x000fc80008011604 */
[----:B------:R-:W-:-:S04]  /*1840*/  ULOP3.LUT UR4, UR4, 0x3fff, URZ, 0xc0, !UPT ;  /* 0x00003fff04047892 */ /* 0x000fc8000f8ec03f */
[----:B------:R-:W-:-:S03]  /*1850*/  ULOP3.LUT UR9, UR4, 0x10000, URZ, 0xfc, !UPT ;  /* 0x0001000004097892 */ /* 0x000fc6000f8efc3f */
[----:B------:R-:W-:Y:S01]  /*1860*/  UMOV UR4, UR10 ;  /* 0x0000000a00047c82 */ /* 0x000fe20008000000 */
[----:B------:R-:W-:-:S07]  /*1870*/  ULEA UR11, UR39, UR9, 0xa ;  /* 0x00000009270b7291 */ /* 0x000fce000f8e503f */
[----:B------:R-:W-:Y:S02]  /*1880*/  UMOV UR6, UR11 ;  /* 0x0000000b00067c82 */ /* 0x000fe40008000000 */
[----:B------:R-:W-:Y:S01]  /*1890*/  HGMMA.64x256x16.F32.BF16 R24, gdesc[UR4], RZ, !UPT, gsb0 ;  /* 0x03e00000041879f0 */ /* 0x000fe2000c0018ff */
[----:B------:R-:W-:Y:S01]  /*18a0*/  UIADD3 UR4, UR10, 0x200, URZ ;  /* 0x000002000a047890 */ /* 0x000fe2000fffe03f */
[----:B------:R-:W-:Y:S01]  /*18b0*/  UMOV UR5, 0x80000020 ;  /* 0x8000002000057882 */ /* 0x000fe20000000000 */
[----:B------:R-:W-:Y:S02]  /*18c0*/  WARPGROUP.DEPBAR.LE gsb0, 0x0 ;  /* 0x00008000000079c5 */ /* 0x000fe40000010000 */
[----:B------:R-:W-:Y:S01]  /*18d0*/  STL.64 [R1], R24 ;  /* 0x0000001801007387 */ /* 0x000fe20000100a00 */
[----:B------:R-:W-:Y:S01]  /*18e0*/  IMAD.MOV.U32 R235, RZ, RZ, R51 ;  /* 0x000000ffffeb7224 */ /* 0x000fe200078e0033 */
[----:B------:R-:W-:Y:S01]  /*18f0*/  MOV R232, R54 ;  /* 0x0000003600e87202 */ /* 0x000fe20000000f00 */
[----:B------:R-:W-:Y:S01]  /*1900*/  IMAD.MOV.U32 R234, RZ, RZ, R52 ;  /* 0x000000ffffea7224 */ /* 0x000fe200078e0034 */
[----:B------:R-:W-:Y:S01]  /*1910*/  STL.64 [R1+0x8], R26 ;  /* 0x0000081a01007387 */ /* 0x000fe20000100a00 */
        /* <DEDUP_REMOVED lines=36> */
[----:B------:R-:W-:-:S02]  /*1b60*/  IMAD.MOV.U32 R157, RZ, RZ, R73 ;  /* 0x000000ffff9d7224 */ /* 0x000fc400078e0049 */
[----:B------:R-:W-:Y:S01]  /*1b70*/  IMAD.MOV.U32 R159, RZ, RZ, R75 ;  /* 0x000000ffff9f7224 */ /* 0x000fe200078e004b */
[----:B------:R-:W-:Y:S01]  /*1b80*/  STL.64 [R1+0x58], R46 ;  /* 0x0000582e01007387 */ /* 0x000fe20000100a00 */
[----:B------:R-:W-:Y:S02]  /*1b90*/  IMAD.MOV.U32 R160, RZ, RZ, R76 ;  /* 0x000000ffffa07224 */ /* 0x000fe400078e004c */
[----:B------:R-:W-:Y:S01]  /*1ba0*/  IMAD.MOV.U32 R161, RZ, RZ, R77 ;  /* 0x000000ffffa17224 */ /* 0x000fe200078e004d */
[----:B------:R-:W-:Y:S01]  /*1bb0*/  STL.64 [R1+0x60], R48 ;  /* 0x0000603001007387 */ /* 0x000fe20000100a00 */
[----:B------:R-:W-:Y:S02]  /*1bc0*/  IMAD.MOV.U32 R162, RZ, RZ, R78 ;  /* 0x000000ffffa27224 */ /* 0x000fe400078e004e */
[----:B------:R-:W-:Y:S01]  /*1bd0*/  IMAD.MOV.U32 R163, RZ, RZ, R79 ;  /* 0x000000ffffa37224 */ /* 0x000fe200078e004f */
[----:B------:R0:W-:Y:S01]  /*1be0*/  STL [R1+0x68], R50 ;  /* 0x0000683201007387 */ /* 0x0001e20000100800 */
[----:B------:R-:W-:-:S02]  /*1bf0*/  IMAD.MOV.U32 R164, RZ, RZ, R80 ;  /* 0x000000ffffa47224 */ /* 0x000fc400078e0050 */
[----:B------:R-:W-:Y:S01]  /*1c00*/  IMAD.MOV.U32 R165, RZ, RZ, R81 ;  /* 0x000000ffffa57224 */ /* 0x000fe200078e0051 */
[----:B------:R-:W-:Y:S01]  /*1c10*/  STL [R1+0x2b8], R152 ;  /* 0x0002b89801007387 */ /* 0x000fe20000100800 */
[----:B------:R-:W-:Y:S02]  /*1c20*/  IMAD.MOV.U32 R166, RZ, RZ, R82 ;  /* 0x000000ffffa67224 */ /* 0x000fe400078e0052 */
[----:B------:R-:W-:Y:S02]  /*1c30*/  IMAD.MOV.U32 R167, RZ, RZ, R83 ;  /* 0x000000ffffa77224 */ /* 0x000fe400078e0053 */
[----:B------:R-:W-:Y:S02]  /*1c40*/  IMAD.MOV.U32 R169, RZ, RZ, R85 ;  /* 0x000000ffffa97224 */ /* 0x000fe400078e0055 */
[----:B------:R-:W-:Y:S02]  /*1c50*/  IMAD.MOV.U32 R170, RZ, RZ, R86 ;  /* 0x000000ffffaa7224 */ /* 0x000fe400078e0056 */
[----:B------:R-:W-:-:S02]  /*1c60*/  IMAD.MOV.U32 R171, RZ, RZ, R87 ;  /* 0x000000ffffab7224 */ /* 0x000fc400078e0057 */
[----:B------:R-:W-:Y:S02]  /*1c70*/  IMAD.MOV.U32 R172, RZ, RZ, R88 ;  /* 0x000000ffffac7224 */ /* 0x000fe400078e0058 */
        /* <DEDUP_REMOVED lines=57> */
[----:B0-----:R-:W-:-:S06]  /*2010*/  WARPGROUP.ARRIVE ;  /* 0x00000000000079c5 */ /* 0x001fcc0000000000 */
[----:B------:R-:W-:Y:S03]  /*2020*/  HGMMA.64x256x16.F32.BF16 R24, gdesc[UR4], RZ, !UPT, gsb0 ;  /* 0x03e00000041879f0 */ /* 0x000fe6000c0018ff */
[----:B------:R-:W-:Y:S02]  /*2030*/  WARPGROUP.DEPBAR.LE gsb0, 0x0 ;  /* 0x00008000000079c5 */ /* 0x000fe40000010000 */
[----:B------:R-:W-:Y:S04]  /*2040*/  STL.64 [R1+0x2b0], R150 ;  /* 0x0002b09601007387 */ /* 0x000fe80000100a00 */
        /* <DEDUP_REMOVED lines=20> */
[----:B------:R0:W-:Y:S04]  /*2190*/  STL.64 [R1+0x208], R108 ;  /* 0x0002086c01007387 */ /* 0x0001e80000100a00 */
[----:B0-----:R-:W2:Y:S04]  /*21a0*/  LDL.LU R108, [R1] ;  /* 0x00000000016c7983 */ /* 0x001ea80000300800 */
[----:B------:R-:W2:Y:S04]  /*21b0*/  LDL.LU R109, [R1+0x4] ;  /* 0x00000400016d7983 */ /* 0x000ea80000300800 */
        /* <DEDUP_REMOVED lines=24> */
[----:B------:R-:W2:Y:S01]  /*2340*/  LDL.LU R134, [R1+0x68] ;  /* 0x0000680001867983 */ /* 0x000ea20000300800 */
[----:B------:R-:W-:Y:S01]  /*2350*/  IMAD.MOV.U32 R135, RZ, RZ, R235 ;  /* 0x000000ffff877224 */ /* 0x000fe200078e00eb */
[----:B------:R-:W-:Y:S01]  /*2360*/  MOV R137, R233 ;  /* 0x000000e900897202 */ /* 0x000fe20000000f00 */
[----:B------:R-:W-:Y:S01]  /*2370*/  IMAD.MOV.U32 R136, RZ, RZ, R234 ;  /* 0x000000ffff887224 */ /* 0x000fe200078e00ea */
[----:B------:R-:W-:Y:S01]  /*2380*/  MOV R147, R223 ;  /* 0x000000df00937202 */ /* 0x000fe20000000f00 */
[----:B------:R-:W-:Y:S01]  /*2390*/  IMAD.MOV.U32 R138, RZ, RZ, R232 ;  /* 0x000000ffff8a7224 */ /* 0x000fe200078e00e8 */
[----:B------:R-:W-:Y:S01]  /*23a0*/  MOV R232, R7 ;  /* 0x0000000700e87202 */ /* 0x000fe20000000f00 */
[----:B------:R-:W-:Y:S01]  /*23b0*/  IMAD.MOV.U32 R139, RZ, RZ, R231 ;  /* 0x000000ffff8b7224 */ /* 0x000fe200078e00e7 */
[----:B------:R-:W-:Y:S01]  /*23c0*/  UIADD3 UR4, UR10, 0x2, URZ ;  /* 0x000000020a047890 */ /* 0x000fe2000fffe03f */
[----:B------:R-:W-:Y:S01]  /*23d0*/  IMAD.MOV.U32 R140, RZ, RZ, R230 ;  /* 0x000000ffff8c7224 */ /* 0x000fe200078e00e6 */
[----:B------:R-:W-:Y:S01]  /*23e0*/  UIADD3 UR6, UR11, 0x2, URZ ;  /* 0x000000020b067890 */ /* 0x000fe2000fffe03f */
[----:B------:R-:W-:Y:S01]  /*23f0*/  IMAD.MOV.U32 R141, RZ, RZ, R229 ;  /* 0x000000ffff8d7224 */ /* 0x000fe200078e00e5 */
[----:B------:R-:W-:Y:S01]  /*2400*/  UMOV UR5, 0x80000020 ;  /* 0x8000002000057882 */ /* 0x000fe20000000000 */
[----:B------:R-:W-:Y:S01]  /*2410*/  IMAD.MOV.U32 R142, RZ, RZ, R228 ;  /* 0x000000ffff8e7224 */ /* 0x000fe200078e00e4 */
[----:B------:R-:W-:Y:S01]  /*2420*/  UMOV UR7, 0x80000020 ;  /* 0x8000002000077882 */ /* 0x000fe20000000000 */
[----:B------:R-:W-:-:S02]  /*2430*/  IMAD.MOV.U32 R143, RZ, RZ, R227 ;  /* 0x000000ffff8f7224 */ /* 0x000fc400078e00e3 */
[----:B------:R-:W-:Y:S02]  /*2440*/  IMAD.MOV.U32 R144, RZ, RZ, R226 ;  /* 0x000000ffff907224 */ /* 0x000fe400078e00e2 */
[----:B------:R-:W-:Y:S02]  /*2450*/  IMAD.MOV.U32 R145, RZ, RZ, R225 ;  /* 0x000000ffff917224 */ /* 0x000fe400078e00e1 */
[----:B------:R-:W-:Y:S02]  /*2460*/  IMAD.MOV.U32 R146, RZ, RZ, R224 ;  /* 0x000000ffff927224 */ /* 0x000fe400078e00e0 */
[----:B------:R-:W-:Y:S01]  /*2470*/  IMAD.MOV.U32 R148, RZ, RZ, R222 ;  /* 0x000000ffff947224 */ /* 0x000fe200078e00de */
[----:B------:R-:W-:Y:S01]  /*2480*/  MOV R222, R19 ;  /* 0x0000001300de7202 */ /* 0x000fe20000000f00 */
        /* <DEDUP_REMOVED lines=19> */
[----:B------:R-:W-:-:S06]  /*25c0*/  IMAD.MOV.U32 R235, RZ, RZ, R3 ;  /* 0x000000ffffeb7224 */ /* 0x000fcc00078e0003 */
[----:B--2---:R-:W-:-:S06]  /*25d0*/  WARPGROUP.ARRIVE ;  /* 0x00000000000079c5 */ /* 0x004fcc0000000000 */
[----:B------:R-:W-:Y:S03]  /*25e0*/  HGMMA.64x256x16.F32.BF16 R108, gdesc[UR4], R108, gsb0 ;  /* 0x03e00000046c79f0 */ /* 0x000fe6000800186c */
[----:B------:R-:W-:Y:S02]  /*25f0*/  WARPGROUP.DEPBAR.LE gsb0, 0x0 ;  /* 0x00008000000079c5 */ /* 0x000fe40000010000 */
[----:B------:R-:W-:Y:S04]  /*2600*/  STL.64 [R1], R108 ;  /* 0x0000006c01007387 */ /* 0x000fe80000100a00 */
        /* <DEDUP_REMOVED lines=63> */
[----:B0-----:R1:W5:Y:S04]  /*2a00*/  LDL.LU R152, [R1+0x2b8] ;  /* 0x0002b80001987983 */ /* 0x0013680000300800 */
[----:B------:R-:W2:Y:S04]  /*2a10*/  LDL.LU.64 R150, [R1+0x2b0] ;  /* 0x0002b00001967983 */ /* 0x000ea80000300a00 */
        /* <DEDUP_REMOVED lines=20> */
[----:B------:R-:W2:Y:S01]  /*2b60*/  LDL.LU.64 R108, [R1+0x208] ;  /* 0x00020800016c7983 */ /* 0x000ea20000300a00 */
[----:B------:R-:W-:Y:S01]  /*2b70*/  UIADD3 UR4, UR10, 0x202, URZ ;  /* 0x000002020a047890 */ /* 0x000fe2000fffe03f */
[----:B------:R-:W-:Y:S01]  /*2b80*/  UMOV UR5, 0x80000020 ;  /* 0x8000002000057882 */ /* 0x000fe20000000000 */
[----:B--2---:R-:W-:-:S07]  /*2b90*/  WARPGROUP.ARRIVE ;  /* 0x00000000000079c5 */ /* 0x004fce0000000000 */
[----:B------:R-:W-:Y:S03]  /*2ba0*/  HGMMA.64x256x16.F32.BF16 R24, gdesc[UR4], R24, gsb0 ;  /* 0x03e00000041879f0 */ /* 0x000fe60008001818 */
[----:B------:R-:W-:Y:S02]  /*2bb0*/  WARPGROUP.DEPBAR.LE gsb0, 0x0 ;  /* 0x00008000000079c5 */ /* 0x000fe40000010000 */
[----:B-1----:R-:W-:Y:S05]  /*2bc0*/  @!P1 BRA `(.L_x_22) ;  /* 0x0000002000949947 */ /* 0x002fea0003800000 */
[----:B------:R-:W-:Y:S02]  /*2bd0*/  UIADD3 UR4, UR39, 0x1, URZ ;  /* 0x0000000127047890 */ /* 0x000fe4000fffe03f */
[----:B------:R-:W-:Y:S02]  /*2be0*/  UMOV UR11, UR39 ;  /* 0x00000027000b7c82 */ /* 0x000fe40008000000 */
[----:B------:R-:W-:-:S04]  /*2bf0*/  UISETP.NE.AND UP0, UPT, UR4, 0x7, UPT ;  /* 0x000000070400788c */ /* 0x000fc8000bf05270 */
[----:B------:R-:W-:Y:S02]  /*2c00*/  USEL UR5, URZ, 0x1, UP0 ;  /* 0x000000013f057887 */ /* 0x000fe40008000000 */
[----:B------:R-:W-:Y:S02]  /*2c10*/  USEL UR10, UR4, URZ, UP0 ;  /* 0x0000003f040a7287 */ /* 0x000fe40008000000 */
[----:B------:R-:W-:-:S06]  /*2c20*/  ULOP3.LUT UR5, UR38, UR5, URZ, 0x3c, !UPT ;  /* 0x0000000526057292 */ /* 0x000fcc000f8e3c3f */
[----:B------:R-:W-:-:S07]  /*2c30*/  IMAD.U32 R3, RZ, RZ, UR5 ;  /* 0x00000005ff037e24 */ /* 0x000fce000f8e00ff */
.L_x_29:
[----:B------:R-:W-:Y:S05]  /*2c40*/  @!P0 BRA `(.L_x_23) ;  /* 0x0000000000048947 */ /* 0x000fea0003800000 */
[----:B------:R-:W-:Y:S01]  /*2c50*/  BPT.TRAP 0x1 ;  /* 0x000000040000795c */ /* 0x000fe20000300000 */
.L_x_23:
[----:B------:R-:W0:Y:S01]  /*2c60*/  S2UR UR5, SR_CgaCtaId ;  /* 0x00000000000579c3 */ /* 0x000e220000008800 */
[----:B------:R-:W-:Y:S01]  /*2c70*/  UMOV UR4, 0x400 ;  /* 0x0000040000047882 */ /* 0x000fe20000000000 */
[----:B------:R-:W-:Y:S01]  /*2c80*/  IMAD.U32 R5, RZ, RZ, UR10 ;  /* 0x0000000aff057e24 */ /* 0x000fe2000f8e00ff */
[----:B------:R-:W-:Y:S01]  /*2c90*/  SHF.L.U32 R6, R3, 0x1f, RZ ;  /* 0x0000001f03067819 */ /* 0x000fe200000006ff */
[----:B0-----:R-:W-:-:S06]  /*2ca0*/  ULEA UR4, UR5, UR4, 0x18 ;  /* 0x0000000405047291 */ /* 0x001fcc000f8ec03f */
[----:B------:R-:W-:-:S04]  /*2cb0*/  IMAD.U32 R0, RZ, RZ, UR4 ;  /* 0x00000004ff007e24 */ /* 0x000fc8000f8e00ff */
[----:B------:R-:W-:-:S04]  /*2cc0*/  IMAD R5, R5, 0x8, R0 ;  /* 0x0000000805057824 */ /* 0x000fc800078e0200 */
[----:B------:R0:W1:Y:S01]  /*2cd0*/  SYNCS.PHASECHK.TRANS64.TRYWAIT P1, [R5+URZ], R6 ;  /* 0x00000006050075a7 */ /* 0x000062000802017f */
[----:B------:R-:W-:Y:S05]  /*2ce0*/  @!P0 BRA `(.L_x_24) ;  /* 0x0000000000048947 */ /* 0x000fea0003800000 */
[----:B------:R-:W-:Y:S01]  /*2cf0*/  BPT.TRAP 0x1 ;  /* 0x000000040000795c */ /* 0x000fe20000300000 */
.L_x_24:
[----:B-1----:R-:W-:Y:S05]  /*2d00*/  @P1 BRA `(.L_x_25) ;  /* 0x0000000000081947 */ /* 0x002fea0003800000 */
[----:B------:R-:W1:Y:S02]  /*2d10*/  SYNCS.PHASECHK.TRANS64.TRYWAIT P1, [R5+URZ], R6 ;  /* 0x00000006050075a7 */ /* 0x000e64000802017f */
[----:B-1----:R-:W-:Y:S05]  /*2d20*/  @!P1 BRA `(.L_x_26) ;  /* 0x0000014c00c09947 */ /* 0x002fea0003800000 */
.L_x_25:
        /* <DEDUP_REMOVED lines=64> */
[----:B--2---:R-:W2:Y:S04]  /*3130*/  LDL.LU.64 R24, [R1] ;  /* 0x0000000001187983 */ /* 0x004ea80000300a00 */
        /* <DEDUP_REMOVED lines=63> */
[----:B------:R-:W-:-:S02]  /*3530*/  ULEA UR12, UR10, UR8, 0xa ;  /* 0x000000080a0c7291 */ /* 0x000fc4000f8e503f */
[----:B------:R-:W-:Y:S01]  /*3540*/  ULEA UR13, UR10, UR9, 0xa ;  /* 0x000000090a0d7291 */ /* 0x000fe2000f8e503f */
[----:B------:R-:W-:Y:S01]  /*3550*/  UMOV UR5, 0x80000020 ;  /* 0x8000002000057882 */ /* 0x000fe20000000000 */
[----:B------:R-:W-:-:S03]  /*3560*/  UMOV UR7, 0x80000020 ;  /* 0x8000002000077882 */ /* 0x000fc60000000000 */
[----:B------:R-:W-:Y:S02]  /*3570*/  UMOV UR4, UR12 ;  /* 0x0000000c00047c82 */ /* 0x000fe40008000000 */
[----:B------:R-:W-:Y:S01]  /*3580*/  UMOV UR6, UR13 ;  /* 0x0000000d00067c82 */ /* 0x000fe20008000000 */
[----:B--2---:R-:W-:-:S06]  /*3590*/  WARPGROUP.ARRIVE ;  /* 0x00000000000079c5 */ /* 0x004fcc0000000000 */
[----:B------:R-:W-:Y:S03]  /*35a0*/  HGMMA.64x256x16.F32.BF16 R24, gdesc[UR4], R24, gsb0 ;  /* 0x03e00000041879f0 */ /* 0x000fe60008001818 */
[----:B------:R-:W-:Y:S02]  /*35b0*/  WARPGROUP.DEPBAR.LE gsb0, 0x0 ;  /* 0x00008000000079c5 */ /* 0x000fe40000010000 */
[----:B------:R-:W-:Y:S01]  /*35c0*/  STL.64 [R1], R24 ;  /* 0x0000001801007387 */ /* 0x000fe20000100a00 */
[----:B01----:R-:W-:Y:S01]  /*35d0*/  IMAD.MOV.U32 R6, RZ, RZ, R150 ;  /* 0x000000ffff067224 */ /* 0x003fe200078e0096 */
        /* <DEDUP_REMOVED lines=47> */
[----:B------:R0:W-:Y:S01]  /*38d0*/  STL.64 [R1+0x68], R50 ;  /* 0x0000683201007387 */ /* 0x0001e20000100a00 */
[----:B------:R-:W-:-:S02]  /*38e0*/  IMAD.MOV.U32 R207, RZ, RZ, R123 ;  /* 0x000000ffffcf7224 */ /* 0x000fc400078e007b */
[----:B------:R-:W-:Y:S01]  /*38f0*/  IMAD.MOV.U32 R204, RZ, RZ, R120 ;  /* 0x000000ffffcc7224 */ /* 0x000fe200078e0078 */
[----:B------:R-:W2:Y:S01]  /*3900*/  LDL.LU.64 R150, [R1+0x4b8] ;  /* 0x0004b80001967983 */ /* 0x000ea20000300a00 */
[----:B------:R-:W-:Y:S02]  /*3910*/  IMAD.MOV.U32 R205, RZ, RZ, R121 ;  /* 0x000000ffffcd7224 */ /* 0x000fe400078e0079 */
[----:B------:R-:W-:Y:S01]  /*3920*/  IMAD.MOV.U32 R202, RZ, RZ, R118 ;  /* 0x000000ffffca7224 */ /* 0x000fe200078e0076 */
[----:B------:R-:W2:Y:S01]  /*3930*/  LDL.LU.64 R148, [R1+0x4b0] ;  /* 0x0004b00001947983 */ /* 0x000ea20000300a00 */
[----:B------:R-:W-:Y:S02]  /*3940*/  IMAD.MOV.U32 R203, RZ, RZ, R119 ;  /* 0x000000ffffcb7224 */ /* 0x000fe400078e0077 */
[----:B------:R-:W-:Y:S01]  /*3950*/  IMAD.MOV.U32 R200, RZ, RZ, R116 ;  /* 0x000000ffffc87224 */ /* 0x000fe200078e0074 */
[----:B------:R-:W2:Y:S01]  /*3960*/  LDL.LU.64 R146, [R1+0x4a8] ;  /* 0x0004a80001927983 */ /* 0x000ea20000300a00 */
        /* <DEDUP_REMOVED lines=105> */
[----:B0-----:R-:W2:Y:S04]  /*4000*/  LDL.LU.64 R50, [R1+0x328] ;  /* 0x0003280001327983 */ /* 0x001ea80000300a00 */
        /* <DEDUP_REMOVED lines=14> */
[----:B------:R-:W-:-:S02]  /*40f0*/  UMOV UR5, 0x80000020 ;  /* 0x8000002000057882 */ /* 0x000fc40000000000 */
[----:B-----5:R-:W-:Y:S01]  /*4100*/  STL [R1+0x2b8], R152 ;  /* 0x0002b89801007387 */ /* 0x020fe20000100800 */
[----:B--2---:R-:W-:-:S06]  /*4110*/  WARPGROUP.ARRIVE ;  /* 0x00000000000079c5 */ /* 0x004fcc0000000000 */
[----:B------:R-:W-:Y:S03]  /*4120*/  HGMMA.64x256x16.F32.BF16 R24, gdesc[UR4], R24, gsb0 ;  /* 0x03e00000041879f0 */ /* 0x000fe60008001818 */
        /* <DEDUP_REMOVED lines=57> */
[----:B------:R-:W-:-:S02]  /*44c0*/  IMAD.MOV.U32 R140, RZ, RZ, R231 ;  /* 0x000000ffff8c7224 */ /* 0x000fc400078e00e7 */
[----:B------:R-:W-:Y:S02]  /*44d0*/  IMAD.MOV.U32 R141, RZ, RZ, R230 ;  /* 0x000000ffff8d7224 */ /* 0x000fe400078e00e6 */
[----:B------:R-:W-:Y:S02]  /*44e0*/  IMAD.MOV.U32 R142, RZ, RZ, R229 ;  /* 0x000000ffff8e7224 */ /* 0x000fe400078e00e5 */
[----:B------:R-:W-:Y:S02]  /*44f0*/  IMAD.MOV.U32 R143, RZ, RZ, R228 ;  /* 0x000000ffff8f7224 */ /* 0x000fe400078e00e4 */
[----:B------:R-:W-:Y:S02]  /*4500*/  IMAD.MOV.U32 R144, RZ, RZ, R227 ;  /* 0x000000ffff907224 */ /* 0x000fe400078e00e3 */
[----:B------:R-:W-:Y:S02]  /*4510*/  IMAD.MOV.U32 R145, RZ, RZ, R226 ;  /* 0x000000ffff917224 */ /* 0x000fe400078e00e2 */
[----:B------:R-:W-:-:S02]  /*4520*/  IMAD.MOV.U32 R146, RZ, RZ, R225 ;  /* 0x000000ffff927224 */ /* 0x000fc400078e00e1 */
[----:B------:R-:W-:Y:S01]  /*4530*/  IMAD.MOV.U32 R147, RZ, RZ, R224 ;  /* 0x000000ffff937224 */ /* 0x000fe200078e00e0 */
[----:B------:R-:W-:Y:S01]  /*4540*/  MOV R224, R18 ;  /* 0x0000001200e07202 */ /* 0x000fe20000000f00 */
        /* <DEDUP_REMOVED lines=18> */
[----:B------:R-:W-:Y:S01]  /*4670*/  IMAD.MOV.U32 R235, RZ, RZ, R5 ;  /* 0x000000ffffeb7224 */ /* 0x000fe200078e0005 */
[----:B------:R-:W-:Y:S02]  /*4680*/  UIADD3 UR4, UR12, 0x2, URZ ;  /* 0x000000020c047890 */ /* 0x000fe4000fffe03f */
[----:B------:R-:W-:Y:S01]  /*4690*/  UIADD3 UR6, UR13, 0x2, URZ ;  /* 0x000000020d067890 */ /* 0x000fe2000fffe03f */
[----:B------:R-:W-:Y:S01]  /*46a0*/  UMOV UR5, 0x80000020 ;  /* 0x8000002000057882 */ /* 0x000fe20000000000 */
[----:B------:R-:W-:Y:S01]  /*46b0*/  UMOV UR7, 0x80000020 ;  /* 0x8000002000077882 */ /* 0x000fe20000000000 */
        /* <DEDUP_REMOVED lines=96> */
[----:B------:R-:W-:Y:S01]  /*4cc0*/  BPT.TRAP 0x1 ;  /* 0x000000040000795c */ /* 0x000fe20000300000 */
.L_x_27:
[----:B------:R-:W-:Y:S01]  /*4cd0*/  ISETP.NE.AND P1, PT, R17, RZ, PT ;  /* 0x000000ff1100720c */ /* 0x000fe20003f25270 */
[----:B------:R-:W-:Y:S01]  /*4ce0*/  IMAD.U32 R5, RZ, RZ, UR11 ;  /* 0x0000000bff057e24 */ /* 0x000fe2000f8e00ff */
[----:B------:R-:W-:-:S11]  /*4cf0*/  UISETP.GT.U32.AND UP0, UPT, UR40, 0x1, UPT ;  /* 0x000000012800788c */ /* 0x000fd6000bf04070 */
[----:B------:R-:W-:-:S04]  /*4d00*/  @P1 IMAD R5, R5, 0x8, R0 ;  /* 0x0000000805051824 */ /* 0x000fc800078e0200 */
[----:B------:R-:W-:-:S05]  /*4d10*/  @P1 VIADD R5, R5, 0x38 ;  /* 0x0000003805051836 */ /* 0x000fca0000000000 */
[----:B-----5:R-:W-:-:S04]  /*4d20*/  @P1 PRMT R5, R152, 0x654, R5 ;  /* 0x0000065498051816 */ /* 0x020fc80000000005 */
[----:B------:R0:W-:Y:S01]  /*4d30*/  @P1 SYNCS.ARRIVE.TRANS64.RED.A1T0 RZ, [R5+URZ], RZ ;  /* 0x000000ff05ff19a7 */ /* 0x0001e2000810043f */
[----:B------:R-:W-:-:S13]  /*4d40*/  PLOP3.LUT P1, PT, PT, PT, UP0, 0x80, 0x0 ;  /* 0x000000000000781c */ /* 0x000fda0003f2f008 */
[----:B0-----:R-:W-:Y:S05]  /*4d50*/  @P1 BRA `(.L_x_28) ;  /* 0x0000000000041947 */ /* 0x001fea0003800000 */
[----:B------:R-:W-:Y:S01]  /*4d60*/  BPT.TRAP 0x1 ;  /* 0x000000040000795c */ /* 0x000fe20000300000 */
.L_x_28:
[----:B------:R-:W-:Y:S01]  /*4d70*/  UIADD3 UR10, UR10, 0x1, URZ ;  /* 0x000000010a0a7890 */ /* 0x000fe2000fffe03f */
[C---:B------:R-:W-:Y:S01]  /*4d80*/  ISETP.GT.AND P1, PT, R4.reuse, 0x1, PT ;  /* 0x000000010400780c */ /* 0x040fe20003f24270 */
[----:B------:R-:W-:Y:S01]  /*4d90*/  UIADD3 UR11, UR11, 0x1, URZ ;  /* 0x000000010b0b7890 */ /* 0x000fe2000fffe03f */
[----:B------:R-:W-:Y:S01]  /*4da0*/  VIADD R4, R4, 0xffffffff ;  /* 0xffffffff04047836 */ /* 0x000fe20000000000 */
[----:B------:R-:W-:Y:S02]  /*4db0*/  UISETP.NE.AND UP0, UPT, UR10, 0x7, UPT ;  /* 0x000000070a00788c */ /* 0x000fe4000bf05270 */
[----:B------:R-:W-:Y:S02]  /*4dc0*/  UISETP.NE.AND UP1, UPT, UR11, 0x7, UPT ;  /* 0x000000070b00788c */ /* 0x000fe4000bf25270 */
[----:B------:R-:W-:Y:S02]  /*4dd0*/  USEL UR4, URZ, 0x1, UP0 ;  /* 0x000000013f047887 */ /* 0x000fe40008000000 */
[----:B------:R-:W-:-:S02]  /*4de0*/  USEL UR10, UR10, URZ, UP0 ;  /* 0x0000003f0a0a7287 */ /* 0x000fc40008000000 */
[----:B------:R-:W-:Y:S02]  /*4df0*/  USEL UR11, UR11, URZ, UP1 ;  /* 0x0000003f0b0b7287 */ /* 0x000fe40008800000 */
[----:B------:R-:W-:Y:S01]  /*4e00*/  LOP3.LUT R3, R3, UR4, RZ, 0x3c, !PT ;  /* 0x0000000403037c12 */ /* 0x000fe2000f8e3cff */
[----:B------:R-:W-:Y:S09]  /*4e10*/  @P1 BRA `(.L_x_29) ;  /* 0xffffffdc00881947 */ /* 0x000ff2000383ffff */
.L_x_22:
[----:B------:R-:W0:Y:S02]  /*4e20*/  LDC R3, c[0x0][0x28c] ;  /* 0x0000a300ff037b82 */ /* 0x000e240000000800 */
[----:B0-----:R-:W-:-:S13]  /*4e30*/  ISETP.GE.AND P1, PT, R3, 0x1, PT ;  /* 0x000000010300780c */ /* 0x001fda0003f26270 */
[----:B------:R-:W-:Y:S05]  /*4e40*/  @!P1 BRA `(.L_x_30) ;  /* 0x00000000005c9947 */ /* 0x000fea0003800000 */
[----:B------:R-:W-:Y:S05]  /*4e50*/  @!P0 BRA `(.L_x_31) ;  /* 0x0000000000048947 */ /* 0x000fea0003800000 */
[----:B------:R-:W-:Y:S01]  /*4e60*/  BPT.TRAP 0x1 ;  /* 0x000000040000795c */ /* 0x000fe20000300000 */
.L_x_31:
[----:B------:R-:W-:Y:S01]  /*4e70*/  ISETP.NE.AND P0, PT, R17, RZ, PT ;  /* 0x000000ff1100720c */ /* 0x000fe20003f05270 */
[----:B------:R-:W-:-:S12]  /*4e80*/  BSSY B0, `(.L_x_32) ;  /* 0x000000f000007945 */ /* 0x000fd80003800000 */
[----:B------:R-:W-:Y:S05]  /*4e90*/  @!P0 BRA `(.L_x_33) ;  /* 0x0000000000348947 */ /* 0x000fea0003800000 */
[----:B------:R-:W-:-:S04]  /*4ea0*/  UISETP.LT.AND UP0, UPT, UR44, 0x1, UPT ;  /* 0x000000012c00788c */ /* 0x000fc8000bf01270 */
[----:B------:R-:W-:-:S04]  /*4eb0*/  USEL UR6, UR44, 0x1, UP0 ;  /* 0x000000012c067887 */ /* 0x000fc80008000000 */
[----:B------:R-:W-:-:S04]  /*4ec0*/  UIADD3 UR6, UR39, UR44, -UR6 ;  /* 0x0000002c27067290 */ /* 0x000fc8000fffe806 */
[----:B------:R-:W-:-:S04]  /*4ed0*/  UIMAD.WIDE.U32 UR4, UR6, 0x24924925, URZ ;  /* 0x24924925060478a5 */ /* 0x000fc8000f8e003f */
[----:B------:R-:W-:-:S04]  /*4ee0*/  UIADD3 UR4, UR6, -UR5, URZ ;  /* 0x8000000506047290 */ /* 0x000fc8000fffe03f */
[----:B------:R-:W-:-:S04]  /*4ef0*/  ULEA.HI UR4, UR4, UR5, URZ, 0x1f ;  /* 0x0000000504047291 */ /* 0x000fc8000f8ff83f */
[----:B------:R-:W-:-:S04]  /*4f00*/  USHF.R.U32.HI UR4, URZ, 0x2, UR4 ;  /* 0x000000023f047899 */ /* 0x000fc80008011604 */
[----:B------:R-:W-:-:S06]  /*4f10*/  UIMAD UR4, UR4, -0x7, UR6 ;  /* 0xfffffff9040478a4 */ /* 0x000fcc000f8e0206 */
[----:B------:R-:W-:-:S04]  /*4f20*/  IMAD.U32 R3, RZ, RZ, UR4 ;  /* 0x00000004ff037e24 */ /* 0x000fc8000f8e00ff */
[----:B------:R-:W-:-:S04]  /*4f30*/  IMAD R0, R3, 0x8, R0 ;  /* 0x0000000803007824 */ /* 0x000fc800078e0200 */
[----:B------:R-:W-:-:S05]  /*4f40*/  VIADD R0, R0, 0x38 ;  /* 0x0000003800007836 */ /* 0x000fca0000000000 */
[----:B-----5:R-:W-:-:S04]  /*4f50*/  PRMT R0, R152, 0x654, R0 ;  /* 0x0000065498007816 */ /* 0x020fc80000000000 */
[----:B------:R0:W-:Y:S03]  /*4f60*/  SYNCS.ARRIVE.TRANS64.RED.A1T0 RZ, [R0+URZ], RZ ;  /* 0x000000ff00ff79a7 */ /* 0x0001e6000810043f */
.L_x_33:
[----:B------:R-:W-:Y:S05]  /*4f70*/  BSYNC B0 ;  /* 0x0000000000007941 */ /* 0x000fea0003800000 */
.L_x_32:
[----:B------:R-:W-:-:S06]  /*4f80*/  UISETP.GT.U32.AND UP0, UPT, UR40, 0x1, UPT ;  /* 0x000000012800788c */ /* 0x000fcc000bf04070 */
[----:B------:R-:W-:-:S13]  /*4f90*/  PLOP3.LUT P0, PT, PT, PT, UP0, 0x80, 0x0 ;  /* 0x000000000000781c */ /* 0x000fda0003f0f008 */
[----:B------:R-:W-:Y:S05]  /*4fa0*/  @P0 BRA `(.L_x_30) ;  /* 0x0000000000040947 */ /* 0x000fea0003800000 */
[----:B------:R-:W-:Y:S01]  /*4fb0*/  BPT.TRAP 0x1 ;  /* 0x000000040000795c */ /* 0x000fe20000300000 */
.L_x_30:
[----:B------:R-:W1:Y:S01]  /*4fc0*/  S2R R8, SR_TID.X ;  /* 0x0000000000087919 */ /* 0x000e620000002100 */
[----:B------:R-:W-:Y:S01]  /*4fd0*/  IMAD.MOV.U32 R19, RZ, RZ, 0x6540 ;  /* 0x00006540ff137424 */ /* 0x000fe200078e00ff */
[----:B------:R-:W-:Y:S02]  /*4fe0*/  UIMAD.WIDE UR6, UR41, 0x100, URZ ;  /* 0x00000100290678a5 */ /* 0x000fe4000f8e023f */
[----:B------:R-:W-:Y:S01]  /*4ff0*/  USHF.R.S32.HI UR10, URZ, 0x1f, UR43 ;  /* 0x0000001f3f0a7899 */ /* 0x000fe2000801142b */
[----:B------:R-:W-:Y:S01]  /*5000*/  ULDC.64 UR8, c[0x0][0x5d0] ;  /* 0x0001740000087ab9 */ /* 0x000fe20000000a00 */
[----:B------:R-:W-:Y:S02]  /*5010*/  USHF.L.U32 UR41, UR41, 0x8, URZ ;  /* 0x0000000829297899 */ /* 0x000fe4000800063f */
[----:B------:R-:W-:Y:S02]  /*5020*/  UIMAD UR4, UR10, UR8, URZ ;  /* 0x000000080a0472a4 */ /* 0x000fe4000f8e023f */
[----:B------:R-:W-:-:S02]  /*5030*/  UIADD3 UR39, UR44, UR39, URZ ;  /* 0x000000272c277290 */ /* 0x000fc4000fffe03f */
[----:B------:R-:W-:Y:S02]  /*5040*/  UIMAD UR4, UR43, UR9, UR4 ;  /* 0x000000092b0472a4 */ /* 0x000fe4000f8e0204 */
[----:B------:R-:W-:Y:S01]  /*5050*/  UISETP.GT.U32.AND UP0, UPT, UR39, 0x6, UPT ;  /* 0x000000062700788c */ /* 0x000fe2000bf04070 */
[----:B------:R-:W-:Y:S01]  /*5060*/  ULDC UR9, c[0x0][0x284] ;  /* 0x0000a10000097ab9 */ /* 0x000fe20000000800 */
[----:B------:R-:W-:Y:S01]  /*5070*/  UISETP.GE.U32.AND UP1, UPT, UR44, 0x7, UPT ;  /* 0x000000072c00788c */ /* 0x000fe2000bf26070 */
[----:B------:R-:W-:Y:S01]  /*5080*/  IMAD.U32 R153, RZ, RZ, UR9 ;  /* 0x00000009ff997e24 */ /* 0x000fe2000f8e00ff */
[----:B------:R-:W-:Y:S01]  /*5090*/  UISETP.LT.U32.AND UP0, UPT, UR44, 0x7, UP0 ;  /* 0x000000072c00788c */ /* 0x000fe20008701070 */
[--C-:B-1----:R-:W-:Y:S02]  /*50a0*/  SHF.R.U32.HI R4, RZ, 0x7, R8.reuse ;  /* 0x00000007ff047819 */ /* 0x102fe40000011608 */
[----:B------:R-:W-:Y:S02]  /*50b0*/  SHF.R.U32.HI R5, RZ, 0x2, R8 ;  /* 0x00000002ff057819 */ /* 0x000fe40000011608 */
[----:B------:R-:W-:-:S02]  /*50c0*/  LOP3.LUT R4, R4, 0x1, RZ, 0xc0, !PT ;  /* 0x0000000104047812 */ /* 0x000fc400078ec0ff */
[C---:B------:R-:W-:Y:S02]  /*50d0*/  SHF.L.U32 R18, R8.reuse, 0x1, RZ ;  /* 0x0000000108127819 */ /* 0x040fe400000006ff */
[----:B------:R-:W-:Y:S01]  /*50e0*/  LOP3.LUT R6, R8, 0x60, RZ, 0xc0, !PT ;  /* 0x0000006008067812 */ /* 0x000fe200078ec0ff */
[----:B------:R-:W-:Y:S01]  /*50f0*/  IMAD.SHL.U32 R3, R4, 0x40, RZ ;  /* 0x0000004004037824 */ /* 0x000fe200078e00ff */
[----:B------:R-:W-:Y:S02]  /*5100*/  LOP3.LUT R5, R5, 0x7, RZ, 0xc0, !PT ;  /* 0x0000000705057812 */ /* 0x000fe400078ec0ff */
[----:B------:R-:W-:Y:S02]  /*5110*/  LOP3.LUT R18, R18, 0x6, RZ, 0xc0, !PT ;  /* 0x0000000612127812 */ /* 0x000fe400078ec0ff */
[----:B------:R-:W-:Y:S02]  /*5120*/  SHF.R.U32.HI R6, RZ, 0x1, R6 ;  /* 0x00000001ff067819 */ /* 0x000fe40000011606 */
[----:B------:R-:W-:-:S02]  /*5130*/  LOP3.LUT R3, R3, 0x40, R5, 0xe2, !PT ;  /* 0x0000004003037812 */ /* 0x000fc400078ee205 */
[----:B------:R-:W-:Y:S01]  /*5140*/  PRMT R18, R18, R19, UR42 ;  /* 0x0000002a12127e16 */ /* 0x000fe20008000013 */
[----:B------:R-:W-:Y:S01]  /*5150*/  USHF.L.U32 UR42, UR42, 0x8, URZ ;  /* 0x000000082a2a7899 */ /* 0x000fe2000800063f */
[----:B0-----:R-:W-:Y:S01]  /*5160*/  IADD3 R0, RZ, -R6, -R5 ;  /* 0x80000006ff007210 */ /* 0x001fe20007ffe805 */
[----:B------:R-:W-:Y:S01]  /*5170*/  IMAD.MOV.U32 R5, RZ, RZ, -0x2 ;  /* 0xfffffffeff057424 */ /* 0x000fe200078e00ff */
[----:B------:R-:W-:Y:S01]  /*5180*/  LOP3.LUT R3, R3, UR6, R6, 0xfe, !PT ;  /* 0x0000000603037c12 */ /* 0x000fe2000f8efe06 */
[----:B------:R-:W-:Y:S01]  /*5190*/  IMAD.U32 R6, RZ, RZ, UR8 ;  /* 0x00000008ff067e24 */ /* 0x000fe2000f8e00ff */
[----:B------:R-:W-:Y:S01]  /*51a0*/  SHF.R.S32.HI R19, RZ, 0x1f, R18 ;  /* 0x0000001fff137819 */ /* 0x000fe20000011412 */
[----:B------:R-:W-:Y:S01]  /*51b0*/  ULDC UR8, c[0x0][0x288] ;  /* 0x0000a20000087ab9 */ /* 0x000fe20000000800 */
[----:B------:R-:W-:Y:S01]  /*51c0*/  IMAD R0, R4, -0x40, R0 ;  /* 0xffffffc004007824 */ /* 0x000fe200078e0200 */
[----:B------:R-:W-:Y:S01]  /*51d0*/  UISETP.GE.AND UP2, UPT, UR42, UR8, UPT ;  /* 0x000000082a00728c */ /* 0x000fe2000bf46270 */
[----:B------:R-:W-:-:S03]  /*51e0*/  IMAD.WIDE.U32 R6, R6, UR43, R18 ;  /* 0x0000002b06067c25 */ /* 0x000fc6000f8e0012 */
[----:B------:R-:W-:Y:S02]  /*51f0*/  UISETP.GE.OR UP2, UPT, UR41, UR9, UP2 ;  /* 0x000000092900728c */ /* 0x000fe40009746670 */
[----:B------:R-:W-:Y:S01]  /*5200*/  IADD3 R153, R153, -UR41, R0 ;  /* 0x8000002999997c10 */ /* 0x000fe2000fffe000 */
[----:B------:R-:W-:Y:S01]  /*5210*/  VIADD R7, R7, UR4 ;  /* 0x0000000407077c36 */ /* 0x000fe20008000000 */
[----:B------:R-:W-:Y:S01]  /*5220*/  UIMAD.WIDE.U32 UR4, UR39, 0x24924925, URZ ;  /* 0x24924925270478a5 */ /* 0x000fe2000f8e003f */
[----:B------:R-:W-:Y:S01]  /*5230*/  LOP3.LUT R0, R8, 0x3, RZ, 0xc0, !PT ;  /* 0x0000000308007812 */ /* 0x000fe200078ec0ff */
[----:B------:R-:W-:Y:S01]  /*5240*/  UMOV UR41, 0xffffffff ;  /* 0xffffffff00297882 */ /* 0x000fe20000000000 */
[----:B------:R-:W-:Y:S01]  /*5250*/  PLOP3.LUT P0, PT, PT, PT, UP2, 0x80, 0x0 ;  /* 0x000000000000781c */ /* 0x000fe20003f0f028 */
[----:B------:R-:W-:Y:S02]  /*5260*/  UIADD3 UR4, UR39, -UR5, URZ ;  /* 0x8000000527047290 */ /* 0x000fe4000fffe03f */
[----:B------:R-:W-:Y:S01]  /*5270*/  IMAD R0, R0, R5, UR8 ;  /* 0x0000000800007e24 */ /* 0x000fe2000f8e0205 */
[----:B------:R-:W-:-:S02]  /*5280*/  USEL UR8, URZ, 0x1, !UP0 ;  /* 0x000000013f087887 */ /* 0x000fc4000c000000 */
[----:B------:R-:W-:Y:S01]  /*5290*/  ULEA.HI UR4, UR4, UR5, URZ, 0x1f ;  /* 0x0000000504047291 */ /* 0x000fe2000f8ff83f */
[----:B------:R-:W-:Y:S01]  /*52a0*/  VIADD R0, R0, -UR42 ;  /* 0x8000002a00007c36 */ /* 0x000fe20008000000 */
[----:B------:R-:W-:Y:S02]  /*52b0*/  ULOP3.LUT UR38, UR38, UR8, URZ, 0x3c, !UPT ;  /* 0x0000000826267292 */ /* 0x000fe4000f8e3c3f */
[----:B------:R-:W-:-:S04]  /*52c0*/  USHF.R.U32.HI UR4, URZ, 0x2, UR4 ;  /* 0x000000023f047899 */ /* 0x000fc80008011604 */
[----:B------:R-:W-:Y:S02]  /*52d0*/  @UP1 ULOP3.LUT UR38, UR38, 0x1, UR4, 0x78, !UPT ;  /* 0x0000000126261892 */ /* 0x000fe4000f8e7804 */
[----:B------:R-:W-:Y:S01]  /*52e0*/  UIMAD UR39, UR4, -0x7, UR39 ;  /* 0xfffffff9042778a4 */ /* 0x000fe2000f8e0227 */
[----:B------:R-:W-:Y:S11]  /*52f0*/  @P0 BRA `(.L_x_34) ;  /* 0x0000010400d80947 */ /* 0x000ff60003800000 */
[----:B-----5:R-:W-:Y:S01]  /*5300*/  FSETP.NEU.AND P0, PT, R16, RZ, PT ;  /* 0x000000ff1000720b */ /* 0x020fe20003f0d000 */
[----:B------:R-:W-:Y:S01]  /*5310*/  ULDC.64 UR8, c[0x0][0x5c8] ;  /* 0x0001720000087ab9 */ /* 0x000fe20000000a00 */
[----:B------:R-:W-:Y:S01]  /*5320*/  ISETP.GT.AND P3, PT, R153, RZ, PT ;  /* 0x000000ff9900720c */ /* 0x000fe20003f64270 */
[----:B------:R-:W-:Y:S01]  /*5330*/  UIMAD UR4, UR7, UR8, URZ ;  /* 0x00000008070472a4 */ /* 0x000fe2000f8e023f */
[----:B------:R-:W-:Y:S01]  /*5340*/  IMAD.U32 R10, RZ, RZ, UR9 ;  /* 0x00000009ff0a7e24 */ /* 0x000fe2000f8e00ff */
[----:B------:R-:W-:Y:S01]  /*5350*/  BSSY B0, `(.L_x_34) ;  /* 0x0001070000007945 */ /* 0x000fe20003800000 */
[----:B------:R-:W-:Y:S01]  /*5360*/  IMAD.WIDE.U32 R6, R3, UR8, R6 ;  /* 0x0000000803067c25 */ /* 0x000fe2000f8e0006 */
[----:B------:R-:W-:-:S03]  /*5370*/  ISETP.GT.AND P1, PT, R0, RZ, P3 ;  /* 0x000000ff0000720c */ /* 0x000fc60001f24270 */
[----:B------:R-:W-:-:S04]  /*5380*/  IMAD R10, R3, R10, UR4 ;  /* 0x00000004030a7e24 */ /* 0x000fc8000f8e020a */
[----:B------:R-:W-:Y:S01]  /*5390*/  IMAD.IADD R10, R7, 0x1, R10 ;  /* 0x00000001070a7824 */ /* 0x000fe200078e020a */
[----:B------:R-:W-:Y:S06]  /*53a0*/  @!P0 BRA `(.L_x_35) ;  /* 0x000000b800108947 */ /* 0x000fec0003800000 */
[----:B------:R-:W0:Y:S01]  /*53b0*/  LDC.64 R22, c[0x0][0x5b8] ;  /* 0x00016e00ff167b82 */ /* 0x000e220000000a00 */
[----:B------:R-:W2:Y:S01]  /*53c0*/  LDL.LU R11, [R1] ;  /* 0x00000000010b7983 */ /* 0x000ea20000300800 */
[----:B------:R-:W-:-:S06]  /*53d0*/  ULDC.64 UR4, c[0x0][0x5c0] ;  /* 0x0001700000047ab9 */ /* 0x000fcc0000000a00 */
[----:B------:R-:W1:Y:S08]  /*53e0*/  LDC.64 R14, c[0x0][0x5b0] ;  /* 0x00016c00ff0e7b82 */ /* 0x000e700000000a00 */
[----:B------:R-:W3:Y:S01]  /*53f0*/  LDC.64 R12, c[0x0][0x5a8] ;  /* 0x00016a00ff0c7b82 */ /* 0x000ee20000000a00 */
[C---:B0-----:R-:W-:Y:S02]  /*5400*/  IMAD R159, R22.reuse, UR10, RZ ;  /* 0x0000000a169f7c24 */ /* 0x041fe4000f8e02ff */
[----:B------:R-:W-:-:S04]  /*5410*/  IMAD.WIDE.U32 R154, R22, UR43, R18 ;  /* 0x0000002b169a7c25 */ /* 0x000fc8000f8e0012 */
[----:B------:R-:W-:Y:S01]  /*5420*/  IMAD R159, R23, UR43, R159 ;  /* 0x0000002b179f7c24 */ /* 0x000fe2000f8e029f */
[----:B------:R-:W-:Y:S01]  /*5430*/  MOV R20, R154 ;  /* 0x0000009a00147202 */ /* 0x000fe20000000f00 */
[----:B-1----:R-:W-:Y:S02]  /*5440*/  IMAD R158, R14, UR7, RZ ;  /* 0x000000070e9e7c24 */ /* 0x002fe4000f8e02ff */
[----:B------:R-:W-:Y:S02]  /*5450*/  IMAD.IADD R21, R155, 0x1, R159 ;  /* 0x000000019b157824 */ /* 0x000fe400078e029f */
[C---:B------:R-:W-:Y:S02]  /*5460*/  IMAD R158, R3.reuse, R15, R158 ;  /* 0x0000000f039e7224 */ /* 0x040fe400078e029e */
[----:B------:R-:W-:-:S04]  /*5470*/  IMAD.WIDE.U32 R4, R3, R14, R20 ;  /* 0x0000000e03047225 */ /* 0x000fc800078e0014 */
[----:B------:R-:W-:Y:S01]  /*5480*/  IMAD.IADD R5, R5, 0x1, R158 ;  /* 0x0000000105057824 */ /* 0x000fe200078e029e */
[----:B---3--:R-:W-:-:S04]  /*5490*/  LEA R8, P0, R4, R12, 0x1 ;  /* 0x0000000c04087211 */ /* 0x008fc800078008ff */
[----:B------:R-:W-:-:S05]  /*54a0*/  LEA.HI.X R9, R4, R13, R5, 0x1, P0 ;  /* 0x0000000d04097211 */ /* 0x000fca00000f0c05 */
[----:B------:R-:W3:Y:S01]  /*54b0*/  @P1 LDG.E.LTC128B.U16 R23, desc[UR36][R8.64] ;  /* 0x0000002408171981 */ /* 0x000ee2000c1e1520 */
[----:B------:R-:W-:Y:S01]  /*54c0*/  BSSY B1, `(.L_x_36) ;  /* 0x0000011000017945 */ /* 0x000fe20003800000 */
[----:B---3--:R-:W-:-:S04]  /*54d0*/  IMAD.U32 R4, R23, 0x10000, RZ ;  /* 0x0001000017047824 */ /* 0x008fc800078e00ff */
[----:B------:R-:W-:-:S04]  /*54e0*/  FMUL R4, R4, R16 ;  /* 0x0000001004047220 */ /* 0x000fc80000400000 */
[----:B--2---:R-:W-:Y:S01]  /*54f0*/  FFMA R7, R11, R2, R4 ;  /* 0x000000020b077223 */ /* 0x004fe20000000004 */
[----:B------:R-:W-:-:S04]  /*5500*/  LEA R4, P0, R6, UR4, 0x1 ;  /* 0x0000000406047c11 */ /* 0x000fc8000f8008ff */
[----:B------:R-:W-:Y:S02]  /*5510*/  LEA.HI.X R5, R6, UR5, R10, 0x1, P0 ;  /* 0x0000000506057c11 */ /* 0x000fe400080f0c0a */
[----:B------:R-:W-:-:S05]  /*5520*/  F2FP.BF16.F32.PACK_AB R6, RZ, R7 ;  /* 0x00000007ff06723e */ /* 0x000fca00000010ff */
[----:B------:R0:W-:Y:S02]  /*5530*/  @P1 STG.E.U16 desc[UR36][R4.64], R6 ;  /* 0x0000000604001986 */ /* 0x0001e4000c101524 */
[----:B0-----:R-:W-:-:S04]  /*5540*/  IMAD.WIDE.U32 R6, R3, R14, R18 ;  /* 0x0000000e03067225 */ /* 0x001fc800078e0012 */
[----:B------:R-:W-:Y:S02]  /*5550*/  IMAD.IADD R7, R158, 0x1, R7 ;  /* 0x000000019e077824 */ /* 0x000fe400078e0207 */
[----:B------:R-:W-:-:S04]  /*5560*/  IMAD.WIDE.U32 R6, R22, UR43, R6 ;  /* 0x0000002b16067c25 */ /* 0x000fc8000f8e0006 */
[----:B------:R-:W-:Y:S01]  /*5570*/  IMAD.IADD R7, R159, 0x1, R7 ;  /* 0x000000019f077824 */ /* 0x000fe200078e0207 */
[----:B------:R-:W-:-:S04]  /*5580*/  LEA R10, P0, R6, R12, 0x1 ;  /* 0x0000000c060a7211 */ /* 0x000fc800078008ff */
[----:B------:R-:W-:Y:S02]  /*5590*/  LEA.HI.X R11, R6, R13, R7, 0x1, P0 ;  /* 0x0000000d060b7211 */ /* 0x000fe400000f0c07 */
[----:B------:R-:W-:-:S13]  /*55a0*/  ISETP.GT.AND P0, PT, R0, 0x1, P3 ;  /* 0x000000010000780c */ /* 0x000fda0001f04270 */
[----:B------:R-:W-:Y:S05]  /*55b0*/  @!P0 BRA `(.L_x_37) ;  /* 0x0000000000048947 */ /* 0x000fea0003800000 */
[----:B------:R0:W5:Y:S02]  /*55c0*/  LDG.E.LTC128B.U16 R23, desc[UR36][R10.64+0x2] ;  /* 0x000002240a177981 */ /* 0x000164000c1e1520 */
.L_x_37:
[----:B------:R-:W-:Y:S05]  /*55d0*/  BSYNC B1 ;  /* 0x0000000000017941 */ /* 0x000fea0003800000 */
.L_x_36:
[----:B------:R-:W2:Y:S01]  /*55e0*/  LDL.LU R7, [R1+0x4] ;  /* 0x0000040001077983 */ /* 0x000ea20000300800 */
[----:B-----5:R-:W-:Y:S01]  /*55f0*/  IMAD.U32 R6, R23, 0x10000, RZ ;  /* 0x0001000017067824 */ /* 0x020fe200078e00ff */
[C---:B------:R-:W-:Y:S01]  /*5600*/  SHF.L.U64.HI R157, R14.reuse, 0x3, R15 ;  /* 0x000000030e9d7819 */ /* 0x040fe2000001020f */
[----:B------:R-:W-:Y:S01]  /*5610*/  IMAD.SHL.U32 R156, R14, 0x8, RZ ;  /* 0x000000080e9c7824 */ /* 0x000fe200078e00ff */
[----:B------:R-:W3:Y:S01]  /*5620*/  LDL.LU R160, [R1+0x8] ;  /* 0x0000080001a07983 */ /* 0x000ee20000300800 */
[----:B------:R-:W-:-:S04]  /*5630*/  FMUL R6, R6, R16 ;  /* 0x0000001006067220 */ /* 0x000fc80000400000 */
[----:B--2---:R-:W-:-:S05]  /*5640*/  FFMA R6, R7, R2, R6 ;  /* 0x0000000207067223 */ /* 0x004fca0000000006 */
[----:B------:R-:W-:-:S05]  /*5650*/  F2FP.BF16.F32.PACK_AB R6, RZ, R6 ;  /* 0x00000006ff06723e */ /* 0x000fca00000010ff */
[----:B------:R1:W-:Y:S01]  /*5660*/  @P0 STG.E.U16 desc[UR36][R4.64+0x2], R6 ;  /* 0x0000020604000986 */ /* 0x0003e2000c101524 */
[----:B------:R-:W-:-:S04]  /*5670*/  ISETP.GT.AND P0, PT, R153, 0x8, PT ;  /* 0x000000089900780c */ /* 0x000fc80003f04270 */
[----:B------:R-:W-:Y:S01]  /*5680*/  ISETP.GT.AND P1, PT, R0, RZ, P0 ;  /* 0x000000ff0000720c */ /* 0x000fe20000724270 */
[----:B-1----:R-:W-:-:S04]  /*5690*/  IMAD.WIDE.U32 R6, R3, R14, R156 ;  /* 0x0000000e03067225 */ /* 0x002fc800078e009c */
[----:B------:R-:W-:Y:S01]  /*56a0*/  IMAD.IADD R158, R158, 0x1, R7 ;  /* 0x000000019e9e7824 */ /* 0x000fe200078e0207 */
[----:B------:R-:W-:-:S05]  /*56b0*/  IADD3 R7, P2, R154, R6, RZ ;  /* 0x000000069a077210 */ /* 0x000fca0007f5e0ff */
[----:B------:R-:W-:Y:S01]  /*56c0*/  IMAD.X R9, R158, 0x1, R21, P2 ;  /* 0x000000019e097824 */ /* 0x000fe200010e0615 */
[----:B------:R-:W-:-:S04]  /*56d0*/  LEA R8, P2, R7, R12, 0x1 ;  /* 0x0000000c07087211 */ /* 0x000fc800078408ff */
[----:B------:R-:W-:-:S05]  /*56e0*/  LEA.HI.X R9, R7, R13, R9, 0x1, P2 ;  /* 0x0000000d07097211 */ /* 0x000fca00010f0c09 */
[----:B------:R1:W2:Y:S01]  /*56f0*/  @P1 LDG.E.LTC128B.U16 R23, desc[UR36][R8.64] ;  /* 0x0000002408171981 */ /* 0x0002a2000c1e1520 */
[----:B------:R-:W-:Y:S01]  /*5700*/  IADD3 R6, P2, R18, R6, RZ ;  /* 0x0000000612067210 */ /* 0x000fe20007f5e0ff */
[----:B------:R-:W-:Y:S01]  /*5710*/  BSSY B1, `(.L_x_38) ;  /* 0x0000016000017945 */ /* 0x000fe20003800000 */
[----:B------:R-:W-:-:S03]  /*5720*/  ISETP.GT.AND P4, PT, R0, 0x1, P0 ;  /* 0x000000010000780c */ /* 0x000fc60000784270 */
[----:B------:R-:W-:Y:S02]  /*5730*/  IMAD.X R7, R19, 0x1, R158, P2 ;  /* 0x0000000113077824 */ /* 0x000fe400010e069e */
[----:B------:R-:W-:Y:S02]  /*5740*/  IMAD.U32 R158, RZ, RZ, UR9 ;  /* 0x00000009ff9e7e24 */ /* 0x000fe4000f8e00ff */
[----:B------:R-:W-:-:S05]  /*5750*/  IMAD.WIDE.U32 R6, R22, UR43, R6 ;  /* 0x0000002b16067c25 */ /* 0x000fca000f8e0006 */
[----:B------:R-:W-:Y:S02]  /*5760*/  IADD3 R7, R159, R7, RZ ;  /* 0x000000079f077210 */ /* 0x000fe40007ffe0ff */
[----:B-1----:R-:W-:-:S04]  /*5770*/  LEA R8, P2, R6, R12, 0x1 ;  /* 0x0000000c06087211 */ /* 0x002fc800078408ff */
[----:B------:R-:W-:Y:S01]  /*5780*/  LEA.HI.X R9, R6, R13, R7, 0x1, P2 ;  /* 0x0000000d06097211 */ /* 0x000fe200010f0c07 */
[----:B--2---:R-:W-:-:S04]  /*5790*/  IMAD.U32 R6, R23, 0x10000, RZ ;  /* 0x0001000017067824 */ /* 0x004fc800078e00ff */
[----:B------:R-:W-:-:S04]  /*57a0*/  FMUL R6, R6, R16 ;  /* 0x0000001006067220 */ /* 0x000fc80000400000 */
[----:B---3--:R-:W-:Y:S01]  /*57b0*/  FFMA R7, R160, R2, R6 ;  /* 0x00000002a0077223 */ /* 0x008fe20000000006 */
[----:B------:R-:W-:Y:S02]  /*57c0*/  IMAD.U32 R160, RZ, RZ, UR8 ;  /* 0x00000008ffa07e24 */ /* 0x000fe4000f8e00ff */
[----:B------:R-:W-:Y:S02]  /*57d0*/  IMAD.U32 R6, RZ, RZ, UR8 ;  /* 0x00000008ff067e24 */ /* 0x000fe4000f8e00ff */
[----:B------:R-:W-:Y:S01]  /*57e0*/  IMAD.SHL.U32 R160, R160, 0x10, RZ ;  /* 0x00000010a0a07824 */ /* 0x000fe200078e00ff */
[----:B------:R-:W-:Y:S02]  /*57f0*/  F2FP.BF16.F32.PACK_AB R7, RZ, R7 ;  /* 0x00000007ff07723e */ /* 0x000fe400000010ff */
[----:B------:R-:W-:Y:S02]  /*5800*/  SHF.L.U64.HI R158, R6, 0x4, R158 ;  /* 0x00000004069e7819 */ /* 0x000fe4000001029e */
[----:B------:R-:W-:-:S02]  /*5810*/  IADD3 R6, P2, R160, R4, RZ ;  /* 0x00000004a0067210 */ /* 0x000fc40007f5e0ff */
[----:B------:R-:W-:-:S03]  /*5820*/  PRMT R161, R7, 0x7610, R161 ;  /* 0x0000761007a17816 */ /* 0x000fc600000000a1 */
[----:B------:R-:W-:-:S05]  /*5830*/  IMAD.X R7, R158, 0x1, R5, P2 ;  /* 0x000000019e077824 */ /* 0x000fca00010e0605 */
[----:B------:R1:W-:Y:S01]  /*5840*/  @P1 STG.E.U16 desc[UR36][R6.64], R161 ;  /* 0x000000a106001986 */ /* 0x0003e2000c101524 */
[----:B------:R-:W-:Y:S05]  /*5850*/  @!P4 BRA `(.L_x_39) ;  /* 0x000000000004c947 */ /* 0x000fea0003800000 */
[----:B------:R2:W5:Y:S02]  /*5860*/  LDG.E.LTC128B.U16 R23, desc[UR36][R8.64+0x2] ;  /* 0x0000022408177981 */ /* 0x000564000c1e1520 */
.L_x_39:
[----:B------:R-:W-:Y:S05]  /*5870*/  BSYNC B1 ;  /* 0x0000000000017941 */ /* 0x000fea0003800000 */
.L_x_38:
[----:B------:R-:W3:Y:S01]  /*5880*/  LDL.LU R162, [R1+0xc] ;  /* 0x00000c0001a27983 */ /* 0x000ee20000300800 */
[----:B-1---5:R-:W-:Y:S01]  /*5890*/  IMAD.U32 R161, R23, 0x10000, RZ ;  /* 0x0001000017a17824 */ /* 0x022fe200078e00ff */
[----:B------:R-:W-:Y:S01]  /*58a0*/  ISETP.GT.AND P1, PT, R0, 0x8, P3 ;  /* 0x000000080000780c */ /* 0x000fe20001f24270 */
[----:B------:R-:W-:Y:S02]  /*58b0*/  BSSY B1, `(.L_x_40) ;  /* 0x0000007000017945 */ /* 0x000fe40003800000 */
[----:B------:R-:W-:-:S04]  /*58c0*/  FMUL R161, R161, R16 ;  /* 0x00000010a1a17220 */ /* 0x000fc80000400000 */
[----:B---3--:R-:W-:-:S05]  /*58d0*/  FFMA R161, R162, R2, R161 ;  /* 0x00000002a2a17223 */ /* 0x008fca00000000a1 */
[----:B------:R-:W-:-:S05]  /*58e0*/  F2FP.BF16.F32.PACK_AB R161, RZ, R161 ;  /* 0x000000a1ffa1723e */ /* 0x000fca00000010ff */
[----:B------:R1:W-:Y:S01]  /*58f0*/  @P4 STG.E.U16 desc[UR36][R6.64+0x2], R161 ;  /* 0x000002a106004986 */ /* 0x0003e2000c101524 */
[----:B------:R-:W-:Y:S05]  /*5900*/  @!P1 BRA `(.L_x_41) ;  /* 0x0000000000049947 */ /* 0x000fea0003800000 */
[----:B------:R3:W5:Y:S02]  /*5910*/  LDG.E.LTC128B.U16 R23, desc[UR36][R10.64+0x10] ;  /* 0x000010240a177981 */ /* 0x000764000c1e1520 */
.L_x_41:
[----:B------:R-:W-:Y:S05]  /*5920*/  BSYNC B1 ;  /* 0x0000000000017941 */ /* 0x000fea0003800000 */
.L_x_40:
[----:B------:R-:W4:Y:S01]  /*5930*/  LDL.LU R162, [R1+0x10] ;  /* 0x0000100001a27983 */ /* 0x000f220000300800 */
[----:B-1---5:R-:W-:Y:S01]  /*5940*/  IMAD.U32 R161, R23, 0x10000, RZ ;  /* 0x0001000017a17824 */ /* 0x022fe200078e00ff */
[----:B------:R-:W-:Y:S01]  /*5950*/  ISETP.GT.AND P2, PT, R0, 0x9, P3 ;  /* 0x000000090000780c */ /* 0x000fe20001f44270 */
[----:B------:R-:W-:Y:S02]  /*5960*/  BSSY B1, `(.L_x_42) ;  /* 0x0000007000017945 */ /* 0x000fe40003800000 */
[----:B------:R-:W-:-:S04]  /*5970*/  FMUL R161, R161, R16 ;  /* 0x00000010a1a17220 */ /* 0x000fc80000400000 */
[----:B----4-:R-:W-:-:S05]  /*5980*/  FFMA R161, R162, R2, R161 ;  /* 0x00000002a2a17223 */ /* 0x010fca00000000a1 */
[----:B------:R-:W-:-:S05]  /*5990*/  F2FP.BF16.F32.PACK_AB R161, RZ, R161 ;  /* 0x000000a1ffa1723e */ /* 0x000fca00000010ff */
[----:B------:R1:W-:Y:S01]  /*59a0*/  @P1 STG.E.U16 desc[UR36][R4.64+0x10], R161 ;  /* 0x000010a104001986 */ /* 0x0003e2000c101524 */
[----:B------:R-:W-:Y:S05]  /*59b0*/  @!P2 BRA `(.L_x_43) ;  /* 0x000000000004a947 */ /* 0x000fea0003800000 */
[----:B------:R4:W5:Y:S02]  /*59c0*/  LDG.E.LTC128B.U16 R23, desc[UR36][R10.64+0x12] ;  /* 0x000012240a177981 */ /* 0x000964000c1e1520 */
.L_x_43:
[----:B------:R-:W-:Y:S05]  /*59d0*/  BSYNC B1 ;  /* 0x0000000000017941 */ /* 0x000fea0003800000 */
.L_x_42:
[----:B------:R-:W2:Y:S01]  /*59e0*/  LDL.LU R162, [R1+0x14] ;  /* 0x0000140001a27983 */ /* 0x000ea20000300800 */
[----:B-1---5:R-:W-:Y:S01]  /*59f0*/  IMAD.U32 R161, R23, 0x10000, RZ ;  /* 0x0001000017a17824 */ /* 0x022fe200078e00ff */
[----:B------:R-:W-:Y:S01]  /*5a00*/  ISETP.GT.AND P1, PT, R0, 0x8, P0 ;  /* 0x000000080000780c */ /* 0x000fe20000724270 */
[----:B------:R-:W-:Y:S02]  /*5a10*/  BSSY B1, `(.L_x_44) ;  /* 0x0000007000017945 */ /* 0x000fe40003800000 */
[----:B------:R-:W-:-:S04]  /*5a20*/  FMUL R161, R161, R16 ;  /* 0x00000010a1a17220 */ /* 0x000fc80000400000 */
[----:B--2---:R-:W-:-:S05]  /*5a30*/  FFMA R161, R162, R2, R161 ;  /* 0x00000002a2a17223 */ /* 0x004fca00000000a1 */
[----:B------:R-:W-:-:S05]  /*5a40*/  F2FP.BF16.F32.PACK_AB R161, RZ, R161 ;  /* 0x000000a1ffa1723e */ /* 0x000fca00000010ff */
[----:B------:R1:W-:Y:S01]  /*5a50*/  @P2 STG.E.U16 desc[UR36][R4.64+0x12], R161 ;  /* 0x000012a104002986 */ /* 0x0003e2000c101524 */
[----:B------:R-:W-:Y:S05]  /*5a60*/  @!P1 BRA `(.L_x_45) ;  /* 0x0000000000049947 */ /* 0x000fea0003800000 */
[----:B------:R2:W5:Y:S02]  /*5a70*/  LDG.E.LTC128B.U16 R23, desc[UR36][R8.64+0x10] ;  /* 0x0000102408177981 */ /* 0x000564000c1e1520 */
.L_x_45:
[----:B------:R-:W-:Y:S05]  /*5a80*/  BSYNC B1 ;  /* 0x0000000000017941 */ /* 0x000fea0003800000 */
.L_x_44:
[----:B------:R-:W3:Y:S01]  /*5a90*/  LDL.LU R162, [R1+0x18] ;  /* 0x0000180001a27983 */ /* 0x000ee20000300800 */
[----:B-1---5:R-:W-:Y:S01]  /*5aa0*/  SHF.L.U32 R161, R23, 0x10, RZ ;  /* 0x0000001017a17819 */ /* 0x022fe200000006ff */
[----:B------:R-:W-:Y:S01]  /*5ab0*/  BSSY B1, `(.L_x_46) ;  /* 0x0000008000017945 */ /* 0x000fe20003800000 */
[----:B------:R-:W-:-:S03]  /*5ac0*/  ISETP.GT.AND P2, PT, R0, 0x9, P0 ;  /* 0x000000090000780c */ /* 0x000fc60000744270 */
[----:B------:R-:W-:-:S04]  /*5ad0*/  FMUL R161, R161, R16 ;  /* 0x00000010a1a17220 */ /* 0x000fc80000400000 */
[----:B---3--:R-:W-:-:S05]  /*5ae0*/  FFMA R161, R162, R2, R161 ;  /* 0x00000002a2a17223 */ /* 0x008fca00000000a1 */
[----:B------:R-:W-:-:S05]  /*5af0*/  F2FP.BF16.F32.PACK_AB R161, RZ, R161 ;  /* 0x000000a1ffa1723e */ /* 0x000fca00000010ff */
[----:B------:R1:W-:Y:S01]  /*5b00*/  @P1 STG.E.U16 desc[UR36][R6.64+0x10], R161 ;  /* 0x000010a106001986 */ /* 0x0003e2000c101524 */
[----:B------:R-:W-:Y:S05]  /*5b10*/  @!P2 BRA `(.L_x_47) ;  /* 0x000000000004a947 */ /* 0x000fea0003800000 */
[----:B------:R3:W5:Y:S02]  /*5b20*/  LDG.E.LTC128B.U16 R23, desc[UR36][R8.64+0x12] ;  /* 0x0000122408177981 */ /* 0x000764000c1e1520 */
.L_x_47:
[----:B------:R-:W-:Y:S05]  /*5b30*/  BSYNC B1 ;  /* 0x0000000000017941 */ /* 0x000fea0003800000 */
.L_x_46:
        /* <DEDUP_REMOVED lines=10> */
.L_x_49:
[----:B------:R-:W-:Y:S05]  /*5be0*/  BSYNC B1 ;  /* 0x0000000000017941 */ /* 0x000fea0003800000 */
.L_x_48:
        /* <DEDUP_REMOVED lines=10> */
.L_x_51:
[----:B------:R-:W-:Y:S05]  /*5c90*/  BSYNC B1 ;  /* 0x0000000000017941 */ /* 0x000fea0003800000 */
.L_x_50:
        /* <DEDUP_REMOVED lines=10> */
.L_x_53:
[----:B------:R-:W-:Y:S05]  /*5d40*/  BSYNC B1 ;  /* 0x0000000000017941 */ /* 0x000fea0003800000 */
.L_x_52:
        /* <DEDUP_REMOVED lines=10> */
.L_x_55:
[----:B------:R-:W-:Y:S05]  /*5df0*/  BSYNC B1 ;  /* 0x0000000000017941 */ /* 0x000fea0003800000 */
.L_x_54:
        /* <DEDUP_REMOVED lines=10> */
.L_x_57:
[----:B------:R-:W-:Y:S05]  /*5ea0*/  BSYNC B1 ;  /* 0x0000000000017941 */ /* 0x000fea0003800000 */
.L_x_56:
        /* <DEDUP_REMOVED lines=10> */
.L_x_59:
[----:B------:R-:W-:Y:S05]  /*5f50*/  BSYNC B1 ;  /* 0x0000000000017941 */ /* 0x000fea0003800000 */
.L_x_58:
        /* <DEDUP_REMOVED lines=10> */
.L_x_61:
[----:B------:R-:W-:Y:S05]  /*6000*/  BSYNC B1 ;  /* 0x0000000000017941 */ /* 0x000fea0003800000 */
.L_x_60:
        /* <DEDUP_REMOVED lines=10> */
.L_x_63:
[----:B------:R-:W-:Y:S05]  /*60b0*/  BSYNC B1 ;  /* 0x0000000000017941 */ /* 0x000fea0003800000 */
.L_x_62:
        /* <DEDUP_REMOVED lines=10> */
.L_x_65:
[----:B------:R-:W-:Y:S05]  /*6160*/  BSYNC B1 ;  /* 0x0000000000017941 */ /* 0x000fea0003800000 */
.L_x_64:
        /* <DEDUP_REMOVED lines=10> */
.L_x_67:
[----:B------:R-:W-:Y:S05]  /*6210*/  BSYNC B1 ;  /* 0x0000000000017941 */ /* 0x000fea0003800000 */
.L_x_66:
        /* <DEDUP_REMOVED lines=10> */
.L_x_69:
[----:B------:R-:W-:Y:S05]  /*62c0*/  BSYNC B1 ;  /* 0x0000000000017941 */ /* 0x000fea0003800000 */
.L_x_68:
        /* <DEDUP_REMOVED lines=10> */
.L_x_71:
[----:B------:R-:W-:Y:S05]  /*6370*/  BSYNC B1 ;  /* 0x0000000000017941 */ /* 0x000fea0003800000 */
.L_x_70:
        /* <DEDUP_REMOVED lines=10> */
.L_x_73:
[----:B------:R-:W-:Y:S05]  /*6420*/  BSYNC B1 ;  /* 0x0000000000017941 */ /* 0x000fea0003800000 */
.L_x_72:
        /* <DEDUP_REMOVED lines=10> */
.L_x_75:
[----:B------:R-:W-:Y:S05]  /*64d0*/  BSYNC B1 ;  /* 0x0000000000017941 */ /* 0x000fea0003800000 */
.L_x_74:
        /* <DEDUP_REMOVED lines=10> */
.L_x_77:
[----:B------:R-:W-:Y:S05]  /*6580*/  BSYNC B1 ;  /* 0x0000000000017941 */ /* 0x000fea0003800000 */
.L_x_76:
        /* <DEDUP_REMOVED lines=10> */
.L_x_79:
[----:B------:R-:W-:Y:S05]  /*6630*/  BSYNC B1 ;  /* 0x0000000000017941 */ /* 0x000fea0003800000 */
.L_x_78:
        /* <DEDUP_REMOVED lines=10> */
.L_x_81:
[----:B------:R-:W-:Y:S05]  /*66e0*/  BSYNC B1 ;  /* 0x0000000000017941 */ /* 0x000fea0003800000 */
.L_x_80:
        /* <DEDUP_REMOVED lines=10> */
.L_x_83:
[----:B------:R-:W-:Y:S05]  /*6790*/  BSYNC B1 ;  /* 0x0000000000017941 */ /* 0x000fea0003800000 */
.L_x_82:
        /* <DEDUP_REMOVED lines=10> */
.L_x_85:
[----:B------:R-:W-:Y:S05]  /*6840*/  BSYNC B1 ;  /* 0x0000000000017941 */ /* 0x000fea0003800000 */
.L_x_84:
        /* <DEDUP_REMOVED lines=10> */
.L_x_87:
[----:B------:R-:W-:Y:S05]  /*68f0*/  BSYNC B1 ;  /* 0x0000000000017941 */ /* 0x000fea0003800000 */
.L_x_86:
        /* <DEDUP_REMOVED lines=10> */
.L_x_89:
[----:B------:R-:W-:Y:S05]  /*69a0*/  BSYNC B1 ;  /* 0x0000000000017941 */ /* 0x000fea0003800000 */
.L_x_88:
        /* <DEDUP_REMOVED lines=10> */
.L_x_91:
[----:B------:R-:W-:Y:S05]  /*6a50*/  BSYNC B1 ;  /* 0x0000000000017941 */ /* 0x000fea0003800000 */
.L_x_90:
        /* <DEDUP_REMOVED lines=10> */
.L_x_93:
[----:B------:R-:W-:Y:S05]  /*6b00*/  BSYNC B1 ;  /* 0x0000000000017941 */ /* 0x000fea0003800000 */
.L_x_92:
        /* <DEDUP_REMOVED lines=10> */
.L_x_95:
[----:B------:R-:W-:Y:S05]  /*6bb0*/  BSYNC B1 ;  /* 0x0000000000017941 */ /* 0x000fea0003800000 */
.L_x_94:
        /* <DEDUP_REMOVED lines=10> */
.L_x_97:
[----:B------:R-:W-:Y:S05]  /*6c60*/  BSYNC B1 ;  /* 0x0000000000017941 */ /* 0x000fea0003800000 */
.L_x_96:
        /* <DEDUP_REMOVED lines=10> */
.L_x_99:
[----:B------:R-:W-:Y:S05]  /*6d10*/  BSYNC B1 ;  /* 0x0000000000017941 */ /* 0x000fea0003800000 */
.L_x_98:
        /* <DEDUP_REMOVED lines=10> */
.L_x_101:
[----:B------:R-:W-:Y:S05]  /*6dc0*/  BSYNC B1 ;  /* 0x0000000000017941 */ /* 0x000fea0003800000 */
.L_x_100:
        /* <DEDUP_REMOVED lines=10> */
.L_x_103:
[----:B------:R-:W-:Y:S05]  /*6e70*/  BSYNC B1 ;  /* 0x0000000000017941 */ /* 0x000fea0003800000 */
.L_x_102:
        /* <DEDUP_REMOVED lines=10> */
.L_x_105:
[----:B------:R-:W-:Y:S05]  /*6f20*/  BSYNC B1 ;  /* 0x0000000000017941 */ /* 0x000fea0003800000 */
.L_x_104:
        /* <DEDUP_REMOVED lines=10> */
.L_x_107:
[----:B------:R-:W-:Y:S05]  /*6fd0*/  BSYNC B1 ;  /* 0x0000000000017941 */ /* 0x000fea0003800000 */
.L_x_106:
        /* <DEDUP_REMOVED lines=10> */
.L_x_109:
[----:B------:R-:W-:Y:S05]  /*7080*/  BSYNC B1 ;  /* 0x0000000000017941 */ /* 0x000fea0003800000 */
.L_x_108:
        /* <DEDUP_REMOVED lines=10> */
.L_x_111:
[----:B------:R-:W-:Y:S05]  /*7130*/  BSYNC B1 ;  /* 0x0000000000017941 */ /* 0x000fea0003800000 */
.L_x_110:
        /* <DEDUP_REMOVED lines=10> */
.L_x_113:
[----:B------:R-:W-:Y:S05]  /*71e0*/  BSYNC B1 ;  /* 0x0000000000017941 */ /* 0x000fea0003800000 */
.L_x_112:
        /* <DEDUP_REMOVED lines=10> */
.L_x_115:
[----:B------:R-:W-:Y:S05]  /*7290*/  BSYNC B1 ;  /* 0x0000000000017941 */ /* 0x000fea0003800000 */
.L_x_114:
        /* <DEDUP_REMOVED lines=10> */
.L_x_117:
[----:B------:R-:W-:Y:S05]  /*7340*/  BSYNC B1 ;  /* 0x0000000000017941 */ /* 0x000fea0003800000 */
.L_x_116:
        /* <DEDUP_REMOVED lines=10> */
.L_x_119:
[----:B------:R-:W-:Y:S05]  /*73f0*/  BSYNC B1 ;  /* 0x0000000000017941 */ /* 0x000fea0003800000 */
.L_x_118:
        /* <DEDUP_REMOVED lines=10> */
.L_x_121:
[----:B------:R-:W-:Y:S05]  /*74a0*/  BSYNC B1 ;  /* 0x0000000000017941 */ /* 0x000fea0003800000 */
.L_x_120:
        /* <DEDUP_REMOVED lines=10> */
.L_x_123:
[----:B------:R-:W-:Y:S05]  /*7550*/  BSYNC B1 ;  /* 0x0000000000017941 */ /* 0x000fea0003800000 */
.L_x_122:
        /* <DEDUP_REMOVED lines=10> */
.L_x_125:
[----:B------:R-:W-:Y:S05]  /*7600*/  BSYNC B1 ;  /* 0x0000000000017941 */ /* 0x000fea0003800000 */
.L_x_124:
        /* <DEDUP_REMOVED lines=10> */
.L_x_127:
[----:B------:R-:W-:Y:S05]  /*76b0*/  BSYNC B1 ;  /* 0x0000000000017941 */ /* 0x000fea0003800000 */
.L_x_126:
        /* <DEDUP_REMOVED lines=10> */
.L_x_129:
[----:B------:R-:W-:Y:S05]  /*7760*/  BSYNC B1 ;  /* 0x0000000000017941 */ /* 0x000fea0003800000 */
.L_x_128:
        /* <DEDUP_REMOVED lines=10> */
.L_x_131:
[----:B------:R-:W-:Y:S05]  /*7810*/  BSYNC B1 ;  /* 0x0000000000017941 */ /* 0x000fea0003800000 */
.L_x_130:
        /* <DEDUP_REMOVED lines=10> */
.L_x_133:
[----:B------:R-:W-:Y:S05]  /*78c0*/  BSYNC B1 ;  /* 0x0000000000017941 */ /* 0x000fea0003800000 */
.L_x_132:
        /* <DEDUP_REMOVED lines=10> */
.L_x_135:
[----:B------:R-:W-:Y:S05]  /*7970*/  BSYNC B1 ;  /* 0x0000000000017941 */ /* 0x000fea0003800000 */
.L_x_134:
        /* <DEDUP_REMOVED lines=10> */
.L_x_137:
[----:B------:R-:W-:Y:S05]  /*7a20*/  BSYNC B1 ;  /* 0x0000000000017941 */ /* 0x000fea0003800000 */
.L_x_136:
        /* <DEDUP_REMOVED lines=10> */
.L_x_139:
[----:B------:R-:W-:Y:S05]  /*7ad0*/  BSYNC B1 ;  /* 0x0000000000017941 */ /* 0x000fea0003800000 */
.L_x_138:
        /* <DEDUP_REMOVED lines=10> */
.L_x_141:
[----:B------:R-:W-:Y:S05]  /*7b80*/  BSYNC B1 ;  /* 0x0000000000017941 */ /* 0x000fea0003800000 */
.L_x_140:
        /* <DEDUP_REMOVED lines=10> */
.L_x_143:
[----:B------:R-:W-:Y:S05]  /*7c30*/  BSYNC B1 ;  /* 0x0000000000017941 */ /* 0x000fea0003800000 */
.L_x_142:
        /* <DEDUP_REMOVED lines=10> */
.L_x_145:
[----:B------:R-:W-:Y:S05]  /*7ce0*/  BSYNC B1 ;  /* 0x0000000000017941 */ /* 0x000fea0003800000 */
.L_x_144:
        /* <DEDUP_REMOVED lines=10> */
.L_x_147:
[----:B------:R-:W-:Y:S05]  /*7d90*/  BSYNC B1 ;  /* 0x0000000000017941 */ /* 0x000fea0003800000 */
.L_x_146:
        /* <DEDUP_REMOVED lines=10> */
.L_x_149:
[----:B------:R-:W-:Y:S05]  /*7e40*/  BSYNC B1 ;  /* 0x0000000000017941 */ /* 0x000fea0003800000 */
.L_x_148:
        /* <DEDUP_REMOVED lines=10> */
.L_x_151:
[----:B------:R-:W-:Y:S05]  /*7ef0*/  BSYNC B1 ;  /* 0x0000000000017941 */ /* 0x000fea0003800000 */
.L_x_150:
        /* <DEDUP_REMOVED lines=10> */
.L_x_153:
[----:B------:R-:W-:Y:S05]  /*7fa0*/  BSYNC B1 ;  /* 0x0000000000017941 */ /* 0x000fea0003800000 */
.L_x_152:
        /* <DEDUP_REMOVED lines=10> */
.L_x_155:
[----:B------:R-:W-:Y:S05]  /*8050*/  BSYNC B1 ;  /* 0x0000000000017941 */ /* 0x000fea0003800000 */
.L_x_154:
        /* <DEDUP_REMOVED lines=10> */
.L_x_157:
[----:B------:R-:W-:Y:S05]  /*8100*/  BSYNC B1 ;  /* 0x0000000000017941 */ /* 0x000fea0003800000 */
.L_x_156:
        /* <DEDUP_REMOVED lines=10> */
.L_x_159:
[----:B------:R-:W-:Y:S05]  /*81b0*/  BSYNC B1 ;  /* 0x0000000000017941 */ /* 0x000fea0003800000 */
.L_x_158:
        /* <DEDUP_REMOVED lines=10> */
.L_x_161:
[----:B------:R-:W-:Y:S05]  /*8260*/  BSYNC B1 ;  /* 0x0000000000017941 */ /* 0x000fea0003800000 */
.L_x_160:
        /* <DEDUP_REMOVED lines=10> */
.L_x_163:
[----:B------:R-:W-:Y:S05]  /*8310*/  BSYNC B1 ;  /* 0x0000000000017941 */ /* 0x000fea0003800000 */
.L_x_162:
        /* <DEDUP_REMOVED lines=10> */
.L_x_165:
[----:B------:R-:W-:Y:S05]  /*83c0*/  BSYNC B1 ;  /* 0x0000000000017941 */ /* 0x000fea0003800000 */
.L_x_164:
        /* <DEDUP_REMOVED lines=10> */
.L_x_167:
[----:B------:R-:W-:Y:S05]  /*8470*/  BSYNC B1 ;  /* 0x0000000000017941 */ /* 0x000fea0003800000 */
.L_x_166:
        /* <DEDUP_REMOVED lines=10> */
.L_x_169:
[----:B------:R-:W-:Y:S05]  /*8520*/  BSYNC B1 ;  /* 0x0000000000017941 */ /* 0x000fea0003800000 */
.L_x_168:
        /* <DEDUP_REMOVED lines=10> */
.L_x_171:
[----:B------:R-:W-:Y:S05]  /*85d0*/  BSYNC B1 ;  /* 0x0000000000017941 */ /* 0x000fea0003800000 */
.L_x_170:
        /* <DEDUP_REMOVED lines=10> */
.L_x_173:
[----:B------:R-:W-:Y:S05]  /*8680*/  BSYNC B1 ;  /* 0x0000000000017941 */ /* 0x000fea0003800000 */
.L_x_172:
        /* <DEDUP_REMOVED lines=10> */
.L_x_175:
[----:B------:R-:W-:Y:S05]  /*8730*/  BSYNC B1 ;  /* 0x0000000000017941 */ /* 0x000fea0003800000 */
.L_x_174:
        /* <DEDUP_REMOVED lines=10> */
.L_x_177:
[----:B------:R-:W-:Y:S05]  /*87e0*/  BSYNC B1 ;  /* 0x0000000000017941 */ /* 0x000fea0003800000 */
.L_x_176:
        /* <DEDUP_REMOVED lines=10> */
.L_x_179:
[----:B------:R-:W-:Y:S05]  /*8890*/  BSYNC B1 ;  /* 0x0000000000017941 */ /* 0x000fea0003800000 */
.L_x_178:
        /* <DEDUP_REMOVED lines=10> */
.L_x_181:
[----:B------:R-:W-:Y:S05]  /*8940*/  BSYNC B1 ;  /* 0x0000000000017941 */ /* 0x000fea0003800000 */
.L_x_180:
        /* <DEDUP_REMOVED lines=10> */
.L_x_183:
[----:B------:R-:W-:Y:S05]  /*89f0*/  BSYNC B1 ;  /* 0x0000000000017941 */ /* 0x000fea0003800000 */
.L_x_182:
        /* <DEDUP_REMOVED lines=10> */
.L_x_185:
[----:B------:R-:W-:Y:S05]  /*8aa0*/  BSYNC B1 ;  /* 0x0000000000017941 */ /* 0x000fea0003800000 */
.L_x_184:
        /* <DEDUP_REMOVED lines=10> */
.L_x_187:
[----:B------:R-:W-:Y:S05]  /*8b50*/  BSYNC B1 ;  /* 0x0000000000017941 */ /* 0x000fea0003800000 */
.L_x_186:
        /* <DEDUP_REMOVED lines=10> */
.L_x_189:
[----:B------:R-:W-:Y:S05]  /*8c00*/  BSYNC B1 ;  /* 0x0000000000017941 */ /* 0x000fea0003800000 */
.L_x_188:
        /* <DEDUP_REMOVED lines=10> */
.L_x_191:
[----:B------:R-:W-:Y:S05]  /*8cb0*/  BSYNC B1 ;  /* 0x0000000000017941 */ /* 0x000fea0003800000 */
.L_x_190:
        /* <DEDUP_REMOVED lines=10> */
.L_x_193:
[----:B------:R-:W-:Y:S05]  /*8d60*/  BSYNC B1 ;  /* 0x0000000000017941 */ /* 0x000fea0003800000 */
.L_x_192:
        /* <DEDUP_REMOVED lines=10> */
.L_x_195:
[----:B------:R-:W-:Y:S05]  /*8e10*/  BSYNC B1 ;  /* 0x0000000000017941 */ /* 0x000fea0003800000 */
.L_x_194:
        /* <DEDUP_REMOVED lines=10> */
.L_x_197:
[----:B------:R-:W-:Y:S05]  /*8ec0*/  BSYNC B1 ;  /* 0x0000000000017941 */ /* 0x000fea0003800000 */
.L_x_196:
        /* <DEDUP_REMOVED lines=10> */
.L_x_199:
[----:B------:R-:W-:Y:S05]  /*8f70*/  BSYNC B1 ;  /* 0x0000000000017941 */ /* 0x000fea0003800000 */
.L_x_198:
        /* <DEDUP_REMOVED lines=10> */
.L_x_201:
[----:B------:R-:W-:Y:S05]  /*9020*/  BSYNC B1 ;  /* 0x0000000000017941 */ /* 0x000fea0003800000 */
.L_x_200:
        /* <DEDUP_REMOVED lines=10> */
.L_x_203:
[----:B------:R-:W-:Y:S05]  /*90d0*/  BSYNC B1 ;  /* 0x0000000000017941 */ /* 0x000fea0003800000 */
.L_x_202:
        /* <DEDUP_REMOVED lines=10> */
.L_x_205:
[----:B------:R-:W-:Y:S05]  /*9180*/  BSYNC B1 ;  /* 0x0000000000017941 */ /* 0x000fea0003800000 */
.L_x_204:
        /* <DEDUP_REMOVED lines=10> */
.L_x_207:
[----:B------:R-:W-:Y:S05]  /*9230*/  BSYNC B1 ;  /* 0x0000000000017941 */ /* 0x000fea0003800000 */
.L_x_206:
        /* <DEDUP_REMOVED lines=10> */
.L_x_209:
[----:B------:R-:W-:Y:S05]  /*92e0*/  BSYNC B1 ;  /* 0x0000000000017941 */ /* 0x000fea0003800000 */
.L_x_208:
        /* <DEDUP_REMOVED lines=10> */
.L_x_211:
[----:B------:R-:W-:Y:S05]  /*9390*/  BSYNC B1 ;  /* 0x0000000000017941 */ /* 0x000fea0003800000 */
.L_x_210:
        /* <DEDUP_REMOVED lines=10> */
.L_x_213:
[----:B------:R-:W-:Y:S05]  /*9440*/  BSYNC B1 ;  /* 0x0000000000017941 */ /* 0x000fea0003800000 */
.L_x_212:
        /* <DEDUP_REMOVED lines=10> */
.L_x_215:
[----:B------:R-:W-:Y:S05]  /*94f0*/  BSYNC B1 ;  /* 0x0000000000017941 */ /* 0x000fea0003800000 */
.L_x_214:
        /* <DEDUP_REMOVED lines=10> */
.L_x_217:
[----:B------:R-:W-:Y:S05]  /*95a0*/  BSYNC B1 ;  /* 0x0000000000017941 */ /* 0x000fea0003800000 */
.L_x_216:
        /* <DEDUP_REMOVED lines=10> */
.L_x_219:
[----:B------:R-:W-:Y:S05]  /*9650*/  BSYNC B1 ;  /* 0x0000000000017941 */ /* 0x000fea0003800000 */
.L_x_218:
        /* <DEDUP_REMOVED lines=10> */
.L_x_221:
[----:B------:R-:W-:Y:S05]  /*9700*/  BSYNC B1 ;  /* 0x0000000000017941 */ /* 0x000fea0003800000 */
.L_x_220:
        /* <DEDUP_REMOVED lines=10> */
.L_x_223:
[----:B------:R-:W-:Y:S05]  /*97b0*/  BSYNC B1 ;  /* 0x0000000000017941 */ /* 0x000fea0003800000 */
.L_x_222:
        /* <DEDUP_REMOVED lines=10> */
.L_x_225:
[----:B------:R-:W-:Y:S05]  /*9860*/  BSYNC B1 ;  /* 0x0000000000017941 */ /* 0x000fea0003800000 */
.L_x_224:
        /* <DEDUP_REMOVED lines=10> */
.L_x_227:
[----:B------:R-:W-:Y:S05]  /*9910*/  BSYNC B1 ;  /* 0x0000000000017941 */ /* 0x000fea0003800000 */
.L_x_226:
        /* <DEDUP_REMOVED lines=10> */
.L_x_229:
[----:B------:R-:W-:Y:S05]  /*99c0*/  BSYNC B1 ;  /* 0x0000000000017941 */ /* 0x000fea0003800000 */
.L_x_228:
        /* <DEDUP_REMOVED lines=10> */
.L_x_231:
[----:B------:R-:W-:Y:S05]  /*9a70*/  BSYNC B1 ;  /* 0x0000000000017941 */ /* 0x000fea0003800000 */
.L_x_230:
        /* <DEDUP_REMOVED lines=10> */
.L_x_233:
[----:B------:R-:W-:Y:S05]  /*9b20*/  BSYNC B1 ;  /* 0x0000000000017941 */ /* 0x000fea0003800000 */
.L_x_232:
        /* <DEDUP_REMOVED lines=10> */
.L_x_235:
[----:B------:R-:W-:Y:S05]  /*9bd0*/  BSYNC B1 ;  /* 0x0000000000017941 */ /* 0x000fea0003800000 */
.L_x_234:
        /* <DEDUP_REMOVED lines=10> */
.L_x_237:
[----:B------:R-:W-:Y:S05]  /*9c80*/  BSYNC B1 ;  /* 0x0000000000017941 */ /* 0x000fea0003800000 */
.L_x_236:
        /* <DEDUP_REMOVED lines=10> */
.L_x_239:
[----:B------:R-:W-:Y:S05]  /*9d30*/  BSYNC B1 ;  /* 0x0000000000017941 */ /* 0x000fea0003800000 */
.L_x_238:
        /* <DEDUP_REMOVED lines=10> */
.L_x_241:
[----:B------:R-:W-:Y:S05]  /*9de0*/  BSYNC B1 ;  /* 0x0000000000017941 */ /* 0x000fea0003800000 */
.L_x_240:
        /* <DEDUP_REMOVED lines=10> */
.L_x_243:
[----:B------:R-:W-:Y:S05]  /*9e90*/  BSYNC B1 ;  /* 0x0000000000017941 */ /* 0x000fea0003800000 */
.L_x_242:
        /* <DEDUP_REMOVED lines=10> */
.L_x_245:
[----:B------:R-:W-:Y:S05]  /*9f40*/  BSYNC B1 ;  /* 0x0000000000017941 */ /* 0x000fea0003800000 */
.L_x_244:
        /* <DEDUP_REMOVED lines=10> */
.L_x_247:
[----:B------:R-:W-:Y:S05]  /*9ff0*/  BSYNC B1 ;  /* 0x0000000000017941 */ /* 0x000fea0003800000 */
.L_x_246:
        /* <DEDUP_REMOVED lines=10> */
.L_x_249:
[----:B------:R-:W-:Y:S05]  /*a0a0*/  BSYNC B1 ;  /* 0x0000000000017941 */ /* 0x000fea0003800000 */
.L_x_248:
        /* <DEDUP_REMOVED lines=10> */
.L_x_251:
[----:B------:R-:W-:Y:S05]  /*a150*/  BSYNC B1 ;  /* 0x0000000000017941 */ /* 0x000fea0003800000 */
.L_x_250:
        /* <DEDUP_REMOVED lines=10> */
.L_x_253:
[----:B------:R-:W-:Y:S05]  /*a200*/  BSYNC B1 ;  /* 0x0000000000017941 */ /* 0x000fea0003800000 */
.L_x_252:
        /* <DEDUP_REMOVED lines=10> */
.L_x_255:
[----:B------:R-:W-:Y:S05]  /*a2b0*/  BSYNC B1 ;  /* 0x0000000000017941 */ /* 0x000fea0003800000 */
.L_x_254:
        /* <DEDUP_REMOVED lines=10> */
.L_x_257:
[----:B------:R-:W-:Y:S05]  /*a360*/  BSYNC B1 ;  /* 0x0000000000017941 */ /* 0x000fea0003800000 */
.L_x_256:
        /* <DEDUP_REMOVED lines=10> */
.L_x_259:
[----:B------:R-:W-:Y:S05]  /*a410*/  BSYNC B1 ;  /* 0x0000000000017941 */ /* 0x000fea0003800000 */
.L_x_258:
        /* <DEDUP_REMOVED lines=10> */
.L_x_261:
[----:B------:R-:W-:Y:S05]  /*a4c0*/  BSYNC B1 ;  /* 0x0000000000017941 */ /* 0x000fea0003800000 */
.L_x_260:
        /* <DEDUP_REMOVED lines=10> */
.L_x_263:
[----:B------:R-:W-:Y:S05]  /*a570*/  BSYNC B1 ;  /* 0x0000000000017941 */ /* 0x000fea0003800000 */
.L_x_262:
        /* <DEDUP_REMOVED lines=10> */
.L_x_265:
[----:B------:R-:W-:Y:S05]  /*a620*/  BSYNC B1 ;  /* 0x0000000000017941 */ /* 0x000fea0003800000 */
.L_x_264:
        /* <DEDUP_REMOVED lines=10> */
.L_x_267:
[----:B------:R-:W-:Y:S05]  /*a6d0*/  BSYNC B1 ;  /* 0x0000000000017941 */ /* 0x000fea0003800000 */
.L_x_266:
        /* <DEDUP_REMOVED lines=10> */
.L_x_269:
[----:B------:R-:W-:Y:S05]  /*a780*/  BSYNC B1 ;  /* 0x0000000000017941 */ /* 0x000fea0003800000 */
.L_x_268:
        /* <DEDUP_REMOVED lines=10> */
.L_x_271:
[----:B------:R-:W-:Y:S05]  /*a830*/  BSYNC B1 ;  /* 0x0000000000017941 */ /* 0x000fea0003800000 */
.L_x_270:
        /* <DEDUP_REMOVED lines=10> */
.L_x_273:
[----:B------:R-:W-:Y:S05]  /*a8e0*/  BSYNC B1 ;  /* 0x0000000000017941 */ /* 0x000fea0003800000 */
.L_x_272:
        /* <DEDUP_REMOVED lines=10> */
.L_x_275:
[----:B------:R-:W-:Y:S05]  /*a990*/  BSYNC B1 ;  /* 0x0000000000017941 */ /* 0x000fea0003800000 */
.L_x_274:
        /* <DEDUP_REMOVED lines=10> */
.L_x_277:
[----:B------:R-:W-:Y:S05]  /*aa40*/  BSYNC B1 ;  /* 0x0000000000017941 */ /* 0x000fea0003800000 */
.L_x_276:
        /* <DEDUP_REMOVED lines=10> */
.L_x_279:
[----:B------:R-:W-:Y:S05]  /*aaf0*/  BSYNC B1 ;  /* 0x0000000000017941 */ /* 0x000fea0003800000 */
.L_x_278:
        /* <DEDUP_REMOVED lines=10> */
.L_x_281:
[----:B------:R-:W-:Y:S05]  /*aba0*/  BSYNC B1 ;  /* 0x0000000000017941 */ /* 0x000fea0003800000 */
.L_x_280:
        /* <DEDUP_REMOVED lines=10> */
.L_x_283:
[----:B------:R-:W-:Y:S05]  /*ac50*/  BSYNC B1 ;  /* 0x0000000000017941 */ /* 0x000fea0003800000 */
.L_x_282:
[----:B0-234-:R-:W2:Y:S01]  /*ac60*/  LDL.LU R10, [R1+0x1f4] ;  /* 0x0001f400010a7983 */ /* 0x01dea20000300800 */
[----:B-----5:R-:W-:Y:S01]  /*ac70*/  IMAD.U32 R11, R23, 0x10000, RZ ;  /* 0x00010000170b7824 */ /* 0x020fe200078e00ff */
        /* <DEDUP_REMOVED lines=8> */
.L_x_285:
[----:B------:R-:W-:Y:S05]  /*ad00*/  BSYNC B1 ;  /* 0x0000000000017941 */ /* 0x000fea0003800000 */
.L_x_284:
[----:B------:R-:W3:Y:S01]  /*ad10*/  LDL.LU R10, [R1+0x1f8] ;  /* 0x0001f800010a7983 */ /* 0x000ee20000300800 */
[----:B0----5:R-:W-:Y:S01]  /*ad20*/  SHF.L.U32 R11, R23, 0x10, RZ ;  /* 0x00000010170b7819 */ /* 0x021fe200000006ff */
[----:B------:R-:W-:Y:S01]  /*ad30*/  BSSY B1, `(.L_x_286) ;  /* 0x000000b000017945 */ /* 0x000fe20003800000 */
[----:B------:R-:W-:Y:S02]  /*ad40*/  ISETP.GT.AND P1, PT, R0, 0xf9, P0 ;  /* 0x000000f90000780c */ /* 0x000fe40000724270 */
[----:B------:R-:W-:Y:S01]  /*ad50*/  IADD3 R169, P0, R3, 0x80, RZ ;  /* 0x0000008003a97810 */ /* 0x000fe20007f1e0ff */
[----:B------:R-:W-:-:S04]  /*ad60*/  FMUL R11, R11, R16 ;  /* 0x000000100b0b7220 */ /* 0x000fc80000400000 */
[----:B---3--:R-:W-:-:S05]  /*ad70*/  FFMA R11, R10, R2, R11 ;  /* 0x000000020a0b7223 */ /* 0x008fca000000000b */
[----:B------:R-:W-:-:S04]  /*ad80*/  F2FP.BF16.F32.PACK_AB R11, RZ, R11 ;  /* 0x0000000bff0b723e */ /* 0x000fc800000010ff */
[----:B------:R-:W-:Y:S01]  /*ad90*/  PRMT R3, R11, 0x7610, R3 ;  /* 0x000076100b037816 */ /* 0x000fe20000000003 */
[----:B------:R-:W-:-:S04]  /*ada0*/  IMAD.X R11, RZ, RZ, UR7, P0 ;  /* 0x00000007ff0b7e24 */ /* 0x000fc800080e06ff */
[----:B------:R0:W-:Y:S01]  /*adb0*/  @P2 STG.E.U16 desc[UR36][R6.64+0x1f0], R3 ;  /* 0x0001f00306002986 */ /* 0x0001e2000c101524 */
[----:B------:R-:W-:Y:S05]  /*adc0*/  @!P1 BRA `(.L_x_287) ;  /* 0x0000000000049947 */ /* 0x000fea0003800000 */
[----:B------:R3:W5:Y:S02]  /*add0*/  LDG.E.LTC128B.U16 R23, desc[UR36][R8.64+0x1f2] ;  /* 0x0001f22408177981 */ /* 0x000764000c1e1520 */
.L_x_287:
[----:B------:R-:W-:Y:S05]  /*ade0*/  BSYNC B1 ;  /* 0x0000000000017941 */ /* 0x000fea0003800000 */
.L_x_286:
[----:B------:R-:W4:Y:S01]  /*adf0*/  LDL.LU R10, [R1+0x1fc] ;  /* 0x0001fc00010a7983 */ /* 0x000f220000300800 */
[----:B0----5:R-:W-:Y:S01]  /*ae00*/  IMAD.U32 R3, R23, 0x10000, RZ ;  /* 0x0001000017037824 */ /* 0x021fe200078e00ff */
[----:B------:R-:W-:Y:S01]  /*ae10*/  ISETP.GT.AND P0, PT, R153, 0x80, PT ;  /* 0x000000809900780c */ /* 0x000fe20003f04270 */
[----:B--23--:R-:W-:Y:S02]  /*ae20*/  IMAD R8, R11, R14, RZ ;  /* 0x0000000e0b087224 */ /* 0x00cfe400078e02ff */
[----:B------:R-:W-:Y:S01]  /*ae30*/  FMUL R3, R3, R16 ;  /* 0x0000001003037220 */ /* 0x000fe20000400000 */
[----:B------:R-:W-:Y:S01]  /*ae40*/  ISETP.GT.AND P4, PT, R0, RZ, P0 ;  /* 0x000000ff0000720c */ /* 0x000fe20000784270 */
[C---:B------:R-:W-:Y:S02]  /*ae50*/  IMAD R167, R169.reuse, R15, R8 ;  /* 0x0000000fa9a77224 */ /* 0x040fe400078e0208 */
[----:B------:R-:W-:-:S04]  /*ae60*/  IMAD.WIDE.U32 R8, R169, R14, R20 ;  /* 0x0000000ea9087225 */ /* 0x000fc800078e0014 */
[----:B------:R-:W-:Y:S02]  /*ae70*/  IMAD.IADD R9, R9, 0x1, R167 ;  /* 0x0000000109097824 */ /* 0x000fe400078e02a7 */
[----:B----4-:R-:W-:Y:S01]  /*ae80*/  FFMA R3, R10, R2, R3 ;  /* 0x000000020a037223 */ /* 0x010fe20000000003 */
[----:B------:R-:W-:-:S04]  /*ae90*/  LEA R10, P2, R8, R12, 0x1 ;  /* 0x0000000c080a7211 */ /* 0x000fc800078408ff */
[----:B------:R-:W-:Y:S02]  /*aea0*/  F2FP.BF16.F32.PACK_AB R3, RZ, R3 ;  /* 0x00000003ff03723e */ /* 0x000fe400000010ff */
[--C-:B------:R-:W-:Y:S02]  /*aeb0*/  LEA.HI.X R11, R8, R13, R9.reuse, 0x1, P2 ;  /* 0x0000000d080b7211 */ /* 0x100fe400010f0c09 */
[----:B------:R-:W-:-:S05]  /*aec0*/  PRMT R9, R3, 0x7610, R9 ;  /* 0x0000761003097816 */ /* 0x000fca0000000009 */
[----:B------:R0:W-:Y:S04]  /*aed0*/  @P1 STG.E.U16 desc[UR36][R6.64+0x1f2], R9 ;  /* 0x0001f20906001986 */ /* 0x0001e8000c101524 */
[----:B------:R-:W2:Y:S01]  /*aee0*/  @P4 LDG.E.LTC128B.U16 R23, desc[UR36][R10.64] ;  /* 0x000000240a174981 */ /* 0x000ea2000c1e1520 */
[----:B-1----:R-:W-:Y:S01]  /*aef0*/  IMAD.U32 R161, RZ, RZ, UR8 ;  /* 0x00000008ffa17e24 */ /* 0x002fe2000f8e00ff */
[----:B------:R-:W-:Y:S01]  /*af00*/  ISETP.GT.AND P2, PT, R0, 0x1, P0 ;  /* 0x000000010000780c */ /* 0x000fe20000744270 */
[----:B------:R-:W-:Y:S01]  /*af10*/  IMAD.U32 R165, RZ, RZ, UR8 ;  /* 0x00000008ffa57e24 */ /* 0x000fe2000f8e00ff */
[----:B------:R-:W-:Y:S01]  /*af20*/  BSSY B1, `(.L_x_288) ;  /* 0x0000013000017945 */ /* 0x000fe20003800000 */
[----:B------:R-:W-:Y:S02]  /*af30*/  IMAD.U32 R164, RZ, RZ, UR9 ;  /* 0x00000009ffa47e24 */ /* 0x000fe4000f8e00ff */
[----:B------:R-:W-:-:S02]  /*af40*/  IMAD.SHL.U32 R161, R161, 0x100, RZ ;  /* 0x00000100a1a17824 */ /* 0x000fc400078e00ff */
[----:B0-----:R-:W-:Y:S01]  /*af50*/  IMAD.WIDE.U32 R8, R169, R14, R18 ;  /* 0x0000000ea9087225 */ /* 0x001fe200078e0012 */
[----:B------:R-:W-:-:S03]  /*af60*/  SHF.L.U64.HI R165, R165, 0x8, R164 ;  /* 0x00000008a5a57819 */ /* 0x000fc600000102a4 */
[----:B------:R-:W-:Y:S02]  /*af70*/  IMAD.IADD R9, R167, 0x1, R9 ;  /* 0x00000001a7097824 */ /* 0x000fe400078e0209 */
[----:B------:R-:W-:Y:S01]  /*af80*/  IMAD.WIDE.U32 R162, R22, UR43, R8 ;  /* 0x0000002b16a27c25 */ /* 0x000fe2000f8e0008 */
[----:B------:R-:W-:-:S04]  /*af90*/  IADD3 R8, P1, R161, R4, RZ ;  /* 0x00000004a1087210 */ /* 0x000fc80007f3e0ff */
[----:B------:R-:W-:Y:S01]  /*afa0*/  IADD3 R7, R159, R163, RZ ;  /* 0x000000a39f077210 */ /* 0x000fe20007ffe0ff */
[----:B------:R-:W-:Y:S01]  /*afb0*/  IMAD.X R9, R165, 0x1, R5, P1 ;  /* 0x00000001a5097824 */ /* 0x000fe200008e0605 */
[----:B------:R-:W-:-:S04]  /*afc0*/  LEA R6, P3, R162, R12, 0x1 ;  /* 0x0000000ca2067211 */ /* 0x000fc800078608ff */
[----:B------:R-:W-:Y:S01]  /*afd0*/  LEA.HI.X R7, R162, R13, R7, 0x1, P3 ;  /* 0x0000000da2077211 */ /* 0x000fe200018f0c07 */
[----:B--2---:R-:W-:-:S04]  /*afe0*/  IMAD.U32 R3, R23, 0x10000, RZ ;  /* 0x0001000017037824 */ /* 0x004fc800078e00ff */
[----:B------:R-:W-:-:S04]  /*aff0*/  FMUL R3, R3, R16 ;  /* 0x0000001003037220 */ /* 0x000fc80000400000 */
[----:B------:R-:W-:-:S05]  /*b000*/  FFMA R3, R24, R2, R3 ;  /* 0x0000000218037223 */ /* 0x000fca0000000003 */
[----:B------:R-:W-:-:S05]  /*b010*/  F2FP.BF16.F32.PACK_AB R3, RZ, R3 ;  /* 0x00000003ff03723e */ /* 0x000fca00000010ff */
[----:B------:R0:W-:Y:S01]  /*b020*/  @P4 STG.E.U16 desc[UR36][R8.64], R3 ;  /* 0x0000000308004986 */ /* 0x0001e2000c101524 */
[----:B------:R-:W-:Y:S05]  /*b030*/  @!P2 BRA `(.L_x_289) ;  /* 0x000000000004a947 */ /* 0x000fea0003800000 */
[----:B------:R1:W5:Y:S02]  /*b040*/  LDG.E.LTC128B.U16 R23, desc[UR36][R6.64+0x2] ;  /* 0x0000022406177981 */ /* 0x000364000c1e1520 */
.L_x_289:
[----:B------:R-:W-:Y:S05]  /*b050*/  BSYNC B1 ;  /* 0x0000000000017941 */ /* 0x000fea0003800000 */
.L_x_288:
[----:B0----5:R-:W-:Y:S01]  /*b060*/  IMAD.U32 R3, R23, 0x10000, RZ ;  /* 0x0001000017037824 */ /* 0x021fe200078e00ff */
[----:B------:R-:W-:Y:S01]  /*b070*/  ISETP.GT.AND P1, PT, R153, 0x88, PT ;  /* 0x000000889900780c */ /* 0x000fe20003f24270 */
[----:B------:R-:W-:Y:S01]  /*b080*/  IMAD.WIDE.U32 R14, R169, R14, R156 ;  /* 0x0000000ea90e7225 */ /* 0x000fe200078e009c */
[----:B------:R-:W-:Y:S03]  /*b090*/  BSSY B1, `(.L_x_290) ;  /* 0x0000010000017945 */ /* 0x000fe60003800000 */
[----:B------:R-:W-:Y:S01]  /*b0a0*/  FMUL R10, R3, R16 ;  /* 0x00000010030a7220 */ /* 0x000fe20000400000 */
[----:B------:R-:W-:Y:S01]  /*b0b0*/  ISETP.GT.AND P3, PT, R0, RZ, P1 ;  /* 0x000000ff0000720c */ /* 0x000fe20000f64270 */
[----:B------:R-:W-:Y:S01]  /*b0c0*/  IMAD.IADD R167, R167, 0x1, R15 ;  /* 0x00000001a7a77824 */ /* 0x000fe200078e020f */
[----:B------:R-:W-:Y:S01]  /*b0d0*/  IADD3 R154, P4, R154, R14, RZ ;  /* 0x0000000e9a9a7210 */ /* 0x000fe20007f9e0ff */
[----:B------:R-:W-:Y:S01]  /*b0e0*/  FFMA R10, R25, R2, R10 ;  /* 0x00000002190a7223 */ /* 0x000fe2000000000a */
[----:B------:R-:W-:-:S03]  /*b0f0*/  IADD3 R14, P5, R18, R14, RZ ;  /* 0x0000000e120e7210 */ /* 0x000fc60007fbe0ff */
[--C-:B------:R-:W-:Y:S01]  /*b100*/  IMAD.X R20, R167, 0x1, R21.reuse, P4 ;  /* 0x00000001a7147824 */ /* 0x100fe200020e0615 */
[----:B------:R-:W-:Y:S02]  /*b110*/  F2FP.BF16.F32.PACK_AB R3, RZ, R10 ;  /* 0x0000000aff03723e */ /* 0x000fe400000010ff */
[C---:B------:R-:W-:Y:S02]  /*b120*/  LEA R10, P4, R154.reuse, R12, 0x1 ;  /* 0x0000000c9a0a7211 */ /* 0x040fe400078808ff */
[----:B------:R-:W-:Y:S02]  /*b130*/  PRMT R21, R3, 0x7610, R21 ;  /* 0x0000761003157816 */ /* 0x000fe40000000015 */
[----:B------:R-:W-:Y:S02]  /*b140*/  LEA.HI.X R11, R154, R13, R20, 0x1, P4 ;  /* 0x0000000d9a0b7211 */ /* 0x000fe400020f0c14 */
[----:B------:R-:W-:Y:S01]  /*b150*/  PRMT R3, R23, 0x7610, R3 ;  /* 0x0000761017037816 */ /* 0x000fe20000000003 */
[----:B------:R0:W-:Y:S01]  /*b160*/  @P2 STG.E.U16 desc[UR36][R8.64+0x2], R21 ;  /* 0x0000021508002986 */ /* 0x0001e2000c101524 */
[----:B------:R-:W-:Y:S05]  /*b170*/  @!P3 BRA `(.L_x_291) ;  /* 0x000000000004b947 */ /* 0x000fea0003800000 */
[----:B------:R2:W5:Y:S02]  /*b180*/  LDG.E.LTC128B.U16 R3, desc[UR36][R10.64] ;  /* 0x000000240a037981 */ /* 0x000564000c1e1520 */
.L_x_291:
[----:B------:R-:W-:Y:S05]  /*b190*/  BSYNC B1 ;  /* 0x0000000000017941 */ /* 0x000fea0003800000 */
.L_x_290:
[----:B--2--5:R-:W-:Y:S01]  /*b1a0*/  IMAD.U32 R11, R3, 0x10000, RZ ;  /* 0x00010000030b7824 */ /* 0x024fe200078e00ff */
[----:B------:R-:W-:Y:S01]  /*b1b0*/  IADD3 R10, P2, R8, R160, RZ ;  /* 0x000000a0080a7210 */ /* 0x000fe20007f5e0ff */
[----:B------:R-:W-:Y:S01]  /*b1c0*/  IMAD.X R15, R19, 0x1, R167, P5 ;  /* 0x00000001130f7824 */ /* 0x000fe200028e06a7 */
[----:B------:R-:W-:Y:S01]  /*b1d0*/  ISETP.GT.AND P5, PT, R0, 0x1, P1 ;  /* 0x000000010000780c */ /* 0x000fe20000fa4270 */
[----:B------:R-:W-:Y:S01]  /*b1e0*/  FMUL R11, R11, R16 ;  /* 0x000000100b0b7220 */ /* 0x000fe20000400000 */
[----:B------:R-:W-:Y:S01]  /*b1f0*/  BSSY B1, `(.L_x_292) ;  /* 0x000000b000017945 */ /* 0x000fe20003800000 */
[----:B------:R-:W-:-:S04]  /*b200*/  IMAD.WIDE.U32 R22, R22, UR43, R14 ;  /* 0x0000002b16167c25 */ /* 0x000fc8000f8e000e */
[----:B------:R-:W-:Y:S01]  /*b210*/  FFMA R11, R26, R2, R11 ;  /* 0x000000021a0b7223 */ /* 0x000fe2000000000b */
[----:B------:R-:W-:Y:S01]  /*b220*/  IMAD.IADD R159, R159, 0x1, R23 ;  /* 0x000000019f9f7824 */ /* 0x000fe200078e0217 */
[----:B------:R-:W-:-:S03]  /*b230*/  LEA R12, P4, R22, R12, 0x1 ;  /* 0x0000000c160c7211 */ /* 0x000fc600078808ff */
[----:B------:R-:W-:Y:S01]  /*b240*/  F2FP.BF16.F32.PACK_AB R14, RZ, R11 ;  /* 0x0000000bff0e723e */ /* 0x000fe200000010ff */
[----:B------:R-:W-:Y:S01]  /*b250*/  IMAD.X R11, R9, 0x1, R158, P2 ;  /* 0x00000001090b7824 */ /* 0x000fe200010e069e */
[----:B------:R-:W-:-:S04]  /*b260*/  LEA.HI.X R13, R22, R13, R159, 0x1, P4 ;  /* 0x0000000d160d7211 */ /* 0x000fc800020f0c9f */
[----:B------:R2:W-:Y:S01]  /*b270*/  @P3 STG.E.U16 desc[UR36][R10.64], R14 ;  /* 0x0000000e0a003986 */ /* 0x0005e2000c101524 */
[----:B------:R-:W-:Y:S05]  /*b280*/  @!P5 BRA `(.L_x_293) ;  /* 0x000000000004d947 */ /* 0x000fea0003800000 */
[----:B------:R3:W5:Y:S02]  /*b290*/  LDG.E.LTC128B.U16 R3, desc[UR36][R12.64+0x2] ;  /* 0x000002240c037981 */ /* 0x000764000c1e1520 */
.L_x_293:
[----:B------:R-:W-:Y:S05]  /*b2a0*/  BSYNC B1 ;  /* 0x0000000000017941 */ /* 0x000fea0003800000 */
.L_x_292:
[----:B-----5:R-:W-:Y:S01]  /*b2b0*/  IMAD.U32 R15, R3, 0x10000, RZ ;  /* 0x00010000030f7824 */ /* 0x020fe200078e00ff */
[----:B------:R-:W-:Y:S01]  /*b2c0*/  ISETP.GT.AND P2, PT, R0, 0x8, P0 ;  /* 0x000000080000780c */ /* 0x000fe20000744270 */
[----:B------:R-:W-:Y:S02]  /*b2d0*/  BSSY B1, `(.L_x_294) ;  /* 0x0000007000017945 */ /* 0x000fe40003800000 */
[----:B--2---:R-:W-:-:S04]  /*b2e0*/  FMUL R14, R15, R16 ;  /* 0x000000100f0e7220 */ /* 0x004fc80000400000 */
[----:B------:R-:W-:-:S05]  /*b2f0*/  FFMA R14, R27, R2, R14 ;  /* 0x000000021b0e7223 */ /* 0x000fca000000000e */
[----:B------:R-:W-:-:S05]  /*b300*/  F2FP.BF16.F32.PACK_AB R14, RZ, R14 ;  /* 0x0000000eff0e723e */ /* 0x000fca00000010ff */
[----:B------:R2:W-:Y:S01]  /*b310*/  @P5 STG.E.U16 desc[UR36][R10.64+0x2], R14 ;  /* 0x0000020e0a005986 */ /* 0x0005e2000c101524 */
[----:B------:R-:W-:Y:S05]  /*b320*/  @!P2 BRA `(.L_x_295) ;  /* 0x000000000004a947 */ /* 0x000fea0003800000 */
[----:B------:R4:W5:Y:S02]  /*b330*/  LDG.E.LTC128B.U16 R3, desc[UR36][R6.64+0x10] ;  /* 0x0000102406037981 */ /* 0x000964000c1e1520 */
.L_x_295:
[----:B------:R-:W-:Y:S05]  /*b340*/  BSYNC B1 ;  /* 0x0000000000017941 */ /* 0x000fea0003800000 */
.L_x_294:
[----:B--2--5:R-:W-:Y:S01]  /*b350*/  SHF.L.U32 R11, R3, 0x10, RZ ;  /* 0x00000010030b7819 */ /* 0x024fe200000006ff */
[----:B------:R-:W-:Y:S01]  /*b360*/  BSSY B1, `(.L_x_296) ;  /* 0x0000008000017945 */ /* 0x000fe20003800000 */
[----:B------:R-:W-:-:S03]  /*b370*/  ISETP.GT.AND P3, PT, R0, 0x9, P0 ;  /* 0x000000090000780c */ /* 0x000fc60000764270 */
[----:B------:R-:W-:-:S04]  /*b380*/  FMUL R11, R11, R16 ;  /* 0x000000100b0b7220 */ /* 0x000fc80000400000 */
[----:B------:R-:W-:-:S05]  /*b390*/  FFMA R11, R28, R2, R11 ;  /* 0x000000021c0b7223 */ /* 0x000fca000000000b */
[----:B------:R-:W-:-:S05]  /*b3a0*/  F2FP.BF16.F32.PACK_AB R11, RZ, R11 ;  /* 0x0000000bff0b723e */ /* 0x000fca00000010ff */
[----:B------:R2:W-:Y:S01]  /*b3b0*/  @P2 STG.E.U16 desc[UR36][R8.64+0x10], R11 ;  /* 0x0000100b08002986 */ /* 0x0005e2000c101524 */
[----:B------:R-:W-:Y:S05]  /*b3c0*/  @!P3 BRA `(.L_x_297) ;  /* 0x000000000004b947 */ /* 0x000fea0003800000 */
[----:B------:R0:W5:Y:S02]  /*b3d0*/  LDG.E.LTC128B.U16 R3, desc[UR36][R6.64+0x12] ;  /* 0x0000122406037981 */ /* 0x000164000c1e1520 */
.L_x_297:
[----:B------:R-:W-:Y:S05]  /*b3e0*/  BSYNC B1 ;  /* 0x0000000000017941 */ /* 0x000fea0003800000 */
.L_x_296:
[----:B--2--5:R-:W-:Y:S01]  /*b3f0*/  IMAD.U32 R11, R3, 0x10000, RZ ;  /* 0x00010000030b7824 */ /* 0x024fe200078e00ff */
[----:B------:R-:W-:Y:S01]  /*b400*/  ISETP.GT.AND P4, PT, R0, 0x8, P1 ;  /* 0x000000080000780c */ /* 0x000fe20000f84270 */
[----:B------:R-:W-:Y:S02]  /*b410*/  BSSY B1, `(.L_x_298) ;  /* 0x0000007000017945 */ /* 0x000fe40003800000 */
[----:B------:R-:W-:-:S04]  /*b420*/  FMUL R10, R11, R16 ;  /* 0x000000100b0a7220 */ /* 0x000fc80000400000 */
[----:B------:R-:W-:-:S05]  /*b430*/  FFMA R10, R29, R2, R10 ;  /* 0x000000021d0a7223 */ /* 0x000fca000000000a */
[----:B------:R-:W-:-:S05]  /*b440*/  F2FP.BF16.F32.PACK_AB R10, RZ, R10 ;  /* 0x0000000aff0a723e */ /* 0x000fca00000010ff */
[----:B------:R2:W-:Y:S01]  /*b450*/  @P3 STG.E.U16 desc[UR36][R8.64+0x12], R10 ;  /* 0x0000120a08003986 */ /* 0x0005e2000c101524 */
[----:B------:R-:W-:Y:S05]  /*b460*/  @!P4 BRA `(.L_x_299) ;  /* 0x000000000004c947 */ /* 0x000fea0003800000 */
[----:B------:R0:W5:Y:S02]  /*b470*/  LDG.E.LTC128B.U16 R3, desc[UR36][R12.64+0x10] ;  /* 0x000010240c037981 */ /* 0x000164000c1e1520 */
.L_x_299:
[----:B------:R-:W-:Y:S05]  /*b480*/  BSYNC B1 ;  /* 0x0000000000017941 */ /* 0x000fea0003800000 */
.L_x_298:
[----:B-----5:R-:W-:Y:S01]  /*b490*/  IMAD.U32 R11, R3, 0x10000, RZ ;  /* 0x00010000030b7824 */ /* 0x020fe200078e00ff */
[----:B--2---:R-:W-:Y:S01]  /*b4a0*/  IADD3 R10, P3, R160, R8, RZ ;  /* 0x00000008a00a7210 */ /* 0x004fe20007f7e0ff */
[----:B------:R-:W-:Y:S01]  /*b4b0*/  BSSY B1, `(.L_x_300) ;  /* 0x0000009000017945 */ /* 0x000fe20003800000 */
[----:B------:R-:W-:Y:S01]  /*b4c0*/  ISETP.GT.AND P2, PT, R0, 0x9, P1 ;  /* 0x000000090000780c */ /* 0x000fe20000f44270 */
[----:B------:R-:W-:-:S04]  /*b4d0*/  FMUL R11, R11, R16 ;  /* 0x000000100b0b7220 */ /* 0x000fc80000400000 */
[----:B------:R-:W-:-:S05]  /*b4e0*/  FFMA R11, R30, R2, R11 ;  /* 0x000000021e0b7223 */ /* 0x000fca000000000b */
[----:B------:R-:W-:Y:S01]  /*b4f0*/  F2FP.BF16.F32.PACK_AB R14, RZ, R11 ;  /* 0x0000000bff0e723e */ /* 0x000fe200000010ff */
[----:B------:R-:W-:-:S05]  /*b500*/  IMAD.X R11, R158, 0x1, R9, P3 ;  /* 0x000000019e0b7824 */ /* 0x000fca00018e0609 */
[----:B------:R2:W-:Y:S01]  /*b510*/  @P4 STG.E.U16 desc[UR36][R10.64+0x10], R14 ;  /* 0x0000100e0a004986 */ /* 0x0005e2000c101524 */
[----:B------:R-:W-:Y:S05]  /*b520*/  @!P2 BRA `(.L_x_301) ;  /* 0x000000000004a947 */ /* 0x000fea0003800000 */
[----:B------:R0:W5:Y:S02]  /*b530*/  LDG.E.LTC128B.U16 R3, desc[UR36][R12.64+0x12] ;  /* 0x000012240c037981 */ /* 0x000164000c1e1520 */
.L_x_301:
[----:B------:R-:W-:Y:S05]  /*b540*/  BSYNC B1 ;  /* 0x0000000000017941 */ /* 0x000fea0003800000 */
.L_x_300:
[----:B--2--5:R-:W-:Y:S01]  /*b550*/  IMAD.U32 R11, R3, 0x10000, RZ ;  /* 0x00010000030b7824 */ /* 0x024fe200078e00ff */
[----:B------:R-:W-:Y:S01]  /*b560*/  IADD3 R160, P3, P4, R160, R4, R161 ;  /* 0x00000004a0a07210 */ /* 0x000fe20007c7e0a1 */
[----:B------:R-:W-:Y:S01]  /*b570*/  BSSY B1, `(.L_x_302) ;  /* 0x0000009000017945 */ /* 0x000fe20003800000 */
[----:B------:R-:W-:Y:S01]  /*b580*/  ISETP.GT.AND P5, PT, R0, 0x10, P0 ;  /* 0x000000100000780c */ /* 0x000fe200007a4270 */
[----:B------:R-:W-:Y:S01]  /*b590*/  FMUL R10, R11, R16 ;  /* 0x000000100b0a7220 */ /* 0x000fe20000400000 */
[----:B------:R-:W-:-:S03]  /*b5a0*/  IADD3.X R161, R158, R5, R165, P3, P4 ;  /* 0x000000059ea17210 */ /* 0x000fc60001fe84a5 */
[----:B------:R-:W-:-:S05]  /*b5b0*/  FFMA R10, R31, R2, R10 ;  /* 0x000000021f0a7223 */ /* 0x000fca000000000a */
[----:B------:R-:W-:-:S05]  /*b5c0*/  F2FP.BF16.F32.PACK_AB R10, RZ, R10 ;  /* 0x0000000aff0a723e */ /* 0x000fca00000010ff */
[----:B------:R2:W-:Y:S01]  /*b5d0*/  @P2 STG.E.U16 desc[UR36][R160.64+0x12], R10 ;  /* 0x0000120aa0002986 */ /* 0x0005e2000c101524 */
[----:B------:R-:W-:Y:S05]  /*b5e0*/  @!P5 BRA `(.L_x_303) ;  /* 0x000000000004d947 */ /* 0x000fea0003800000 */
[----:B------:R0:W5:Y:S02]  /*b5f0*/  LDG.E.LTC128B.U16 R3, desc[UR36][R6.64+0x20] ;  /* 0x0000202406037981 */ /* 0x000164000c1e1520 */
.L_x_303:
[----:B------:R-:W-:Y:S05]  /*b600*/  BSYNC B1 ;  /* 0x0000000000017941 */ /* 0x000fea0003800000 */
.L_x_302:
[----:B-----5:R-:W-:Y:S01]  /*b610*/  IMAD.U32 R5, R3, 0x10000, RZ ;  /* 0x0001000003057824 */ /* 0x020fe200078e00ff */
        /* <DEDUP_REMOVED lines=8> */
.L_x_305:
[----:B------:R-:W-:Y:S05]  /*b6a0*/  BSYNC B1 ;  /* 0x0000000000017941 */ /* 0x000fea0003800000 */
.L_x_304:
[----:B0----5:R-:W-:Y:S01]  /*b6b0*/  IMAD.U32 R5, R3, 0x10000, RZ ;  /* 0x0001000003057824 */ /* 0x021fe200078e00ff */
        /* <DEDUP_REMOVED lines=8> */
.L_x_307:
[----:B------:R-:W-:Y:S05]  /*b740*/  BSYNC B1 ;  /* 0x0000000000017941 */ /* 0x000fea0003800000 */
.L_x_306:
[----:B-----5:R-:W-:Y:S01]  /*b750*/  IMAD.U32 R5, R3, 0x10000, RZ ;  /* 0x0001000003057824 */ /* 0x020fe200078e00ff */
[----:B------:R-:W-:Y:S01]  /*b760*/  ISETP.GT.AND P2, PT, R0, 0x11, P1 ;  /* 0x000000110000780c */ /* 0x000fe20000f44270 */
[----:B0-----:R-:W-:Y:S01]  /*b770*/  @P3 IMAD.MOV.U32 R4, RZ, RZ, R160 ;  /* 0x000000ffff043224 */ /* 0x001fe200078e00a0 */
[----:B------:R-:W-:Y:S01]  /*b780*/  BSSY B1, `(.L_x_308) ;  /* 0x0000009000017945 */ /* 0x000fe20003800000 */
[----:B------:R-:W-:-:S04]  /*b790*/  FMUL R5, R5, R16 ;  /* 0x0000001005057220 */ /* 0x000fc80000400000 */
[----:B------:R-:W-:-:S05]  /*b7a0*/  FFMA R5, R34, R2, R5 ;  /* 0x0000000222057223 */ /* 0x000fca0000000005 */
[----:B------:R-:W-:-:S04]  /*b7b0*/  F2FP.BF16.F32.PACK_AB R5, RZ, R5 ;  /* 0x00000005ff05723e */ /* 0x000fc800000010ff */
[----:B--2---:R-:W-:Y:S01]  /*b7c0*/  PRMT R10, R5, 0x7610, R10 ;  /* 0x00007610050a7816 */ /* 0x004fe2000000000a */
[----:B------:R-:W-:-:S05]  /*b7d0*/  @P3 IMAD.MOV.U32 R5, RZ, RZ, R161 ;  /* 0x000000ffff053224 */ /* 0x000fca00078e00a1 */
[----:B------:R0:W-:Y:S01]  /*b7e0*/  @P3 STG.E.U16 desc[UR36][R4.64+0x20], R10 ;  /* 0x0000200a04003986 */ /* 0x0001e2000c101524 */
[----:B------:R-:W-:Y:S05]  /*b7f0*/  @!P2 BRA `(.L_x_309) ;  /* 0x000000000004a947 */ /* 0x000fea0003800000 */
[----:B------:R2:W5:Y:S02]  /*b800*/  LDG.E.LTC128B.U16 R3, desc[UR36][R12.64+0x22] ;  /* 0x000022240c037981 */ /* 0x000564000c1e1520 */
.L_x_309:
[----:B------:R-:W-:Y:S05]  /*b810*/  BSYNC B1 ;  /* 0x0000000000017941 */ /* 0x000fea0003800000 */
.L_x_308:
[----:B0----5:R-:W-:Y:S01]  /*b820*/  SHF.L.U32 R5, R3, 0x10, RZ ;  /* 0x0000001003057819 */ /* 0x021fe200000006ff */
[----:B------:R-:W-:Y:S01]  /*b830*/  BSSY B1, `(.L_x_310) ;  /* 0x000000b000017945 */ /* 0x000fe20003800000 */
[----:B------:R-:W-:-:S03]  /*b840*/  ISETP.GT.AND P3, PT, R0, 0x18, P0 ;  /* 0x000000180000780c */ /* 0x000fc60000764270 */
[----:B------:R-:W-:Y:S01]  /*b850*/  FMUL R4, R5, R16 ;  /* 0x0000001005047220 */ /* 0x000fe20000400000 */
[----:B------:R-:W-:-:S03]  /*b860*/  @P2 IMAD.MOV.U32 R5, RZ, RZ, R161 ;  /* 0x000000ffff052224 */ /* 0x000fc600078e00a1 */
[----:B------:R-:W-:-:S05]  /*b870*/  FFMA R4, R35, R2, R4 ;  /* 0x0000000223047223 */ /* 0x000fca0000000004 */
[----:B------:R-:W-:-:S04]  /*b880*/  F2FP.BF16.F32.PACK_AB R4, RZ, R4 ;  /* 0x00000004ff04723e */ /* 0x000fc800000010ff */
[----:B------:R-:W-:Y:S01]  /*b890*/  PRMT R10, R4, 0x7610, R10 ;  /* 0x00007610040a7816 */ /* 0x000fe2000000000a */
[----:B------:R-:W-:-:S05]  /*b8a0*/  @P2 IMAD.MOV.U32 R4, RZ, RZ, R160 ;  /* 0x000000ffff042224 */ /* 0x000fca00078e00a0 */
[----:B------:R0:W-:Y:S01]  /*b8b0*/  @P2 STG.E.U16 desc[UR36][R4.64+0x22], R10 ;  /* 0x0000220a04002986 */ /* 0x0001e2000c101524 */
[----:B------:R-:W-:Y:S05]  /*b8c0*/  @!P3 BRA `(.L_x_311) ;  /* 0x000000000004b947 */ /* 0x000fea0003800000 */
[----:B------:R0:W5:Y:S02]  /*b8d0*/  LDG.E.LTC128B.U16 R3, desc[UR36][R6.64+0x30] ;  /* 0x0000302406037981 */ /* 0x000164000c1e1520 */
.L_x_311:
[----:B------:R-:W-:Y:S05]  /*b8e0*/  BSYNC B1 ;  /* 0x0000000000017941 */ /* 0x000fea0003800000 */
.L_x_310:
        /* <DEDUP_REMOVED lines=9> */
.L_x_313:
[----:B------:R-:W-:Y:S05]  /*b980*/  BSYNC B1 ;  /* 0x0000000000017941 */ /* 0x000fea0003800000 */
.L_x_312:
        /* <DEDUP_REMOVED lines=9> */
.L_x_315:
[----:B------:R-:W-:Y:S05]  /*ba20*/  BSYNC B1 ;  /* 0x0000000000017941 */ /* 0x000fea0003800000 */
.L_x_314:
[----:B-----5:R-:W-:Y:S01]  /*ba30*/  IMAD.U32 R5, R3, 0x10000, RZ ;  /* 0x0001000003057824 */ /* 0x020fe200078e00ff */
[----:B------:R-:W-:Y:S01]  /*ba40*/  ISETP.GT.AND P2, PT, R0, 0x19, P1 ;  /* 0x000000190000780c */ /* 0x000fe20000f44270 */
[----:B0-----:R-:W-:Y:S01]  /*ba50*/  @P3 IMAD.MOV.U32 R4, RZ, RZ, R160 ;  /* 0x000000ffff043224 */ /* 0x001fe200078e00a0 */
[----:B------:R-:W-:Y:S01]  /*ba60*/  BSSY B1, `(.L_x_316) ;  /* 0x0000009000017945 */ /* 0x000fe20003800000 */
[----:B------:R-:W-:-:S04]  /*ba70*/  FMUL R5, R5, R16 ;  /* 0x0000001005057220 */ /* 0x000fc80000400000 */
[----:B------:R-:W-:-:S05]  /*ba80*/  FFMA R5, R38, R2, R5 ;  /* 0x0000000226057223 */ /* 0x000fca0000000005 */
[----:B------:R-:W-:-:S04]  /*ba90*/  F2FP.BF16.F32.PACK_AB R5, RZ, R5 ;  /* 0x00000005ff05723e */ /* 0x000fc800000010ff */
[----:B------:R-:W-:Y:S01]  /*baa0*/  PRMT R10, R5, 0x7610, R10 ;  /* 0x00007610050a7816 */ /* 0x000fe2000000000a */
[----:B------:R-:W-:-:S05]  /*bab0*/  @P3 IMAD.MOV.U32 R5, RZ, RZ, R161 ;  /* 0x000000ffff053224 */ /* 0x000fca00078e00a1 */
[----:B------:R0:W-:Y:S01]  /*bac0*/  @P3 STG.E.U16 desc[UR36][R4.64+0x30], R10 ;  /* 0x0000300a04003986 */ /* 0x0001e2000c101524 */
[----:B------:R-:W-:Y:S05]  /*bad0*/  @!P2 BRA `(.L_x_317) ;  /* 0x000000000004a947 */ /* 0x000fea0003800000 */
[----:B------:R0:W5:Y:S02]  /*bae0*/  LDG.E.LTC128B.U16 R3, desc[UR36][R12.64+0x32] ;  /* 0x000032240c037981 */ /* 0x000164000c1e1520 */
.L_x_317:
[----:B------:R-:W-:Y:S05]  /*baf0*/  BSYNC B1 ;  /* 0x0000000000017941 */ /* 0x000fea0003800000 */
.L_x_316:
[----:B0----5:R-:W-:Y:S01]  /*bb00*/  IMAD.U32 R5, R3, 0x10000, RZ ;  /* 0x0001000003057824 */ /* 0x021fe200078e00ff */
[----:B------:R-:W-:Y:S01]  /*bb10*/  ISETP.GT.AND P3, PT, R0, 0x20, P0 ;  /* 0x000000200000780c */ /* 0x000fe20000764270 */
[----:B------:R-:W-:Y:S02]  /*bb20*/  BSSY B1, `(.L_x_318) ;  /* 0x000000a000017945 */ /* 0x000fe40003800000 */
[----:B------:R-:W-:Y:S01]  /*bb30*/  FMUL R4, R5, R16 ;  /* 0x0000001005047220 */ /* 0x000fe20000400000 */
[----:B------:R-:W-:-:S03]  /*bb40*/  @P2 IMAD.MOV.U32 R5, RZ, RZ, R161 ;  /* 0x000000ffff052224 */ /* 0x000fc600078e00a1 */
[----:B------:R-:W-:-:S05]  /*bb50*/  FFMA R4, R39, R2, R4 ;  /* 0x0000000227047223 */ /* 0x000fca0000000004 */
[----:B------:R-:W-:-:S04]  /*bb60*/  F2FP.BF16.F32.PACK_AB R4, RZ, R4 ;  /* 0x00000004ff04723e */ /* 0x000fc800000010ff */
[----:B------:R-:W-:Y:S02]  /*bb70*/  PRMT R10, R4, 0x7610, R10 ;  /* 0x00007610040a7816 */ /* 0x000fe4000000000a */
[----:B------:R-:W-:-:S05]  /*bb80*/  @P2 MOV R4, R160 ;  /* 0x000000a000042202 */ /* 0x000fca0000000f00 */
[----:B------:R0:W-:Y:S01]  /*bb90*/  @P2 STG.E.U16 desc[UR36][R4.64+0x32], R10 ;  /* 0x0000320a04002986 */ /* 0x0001e2000c101524 */
[----:B------:R-:W-:Y:S05]  /*bba0*/  @!P3 BRA `(.L_x_319) ;  /* 0x000000000004b947 */ /* 0x000fea0003800000 */
[----:B------:R0:W5:Y:S02]  /*bbb0*/  LDG.E.LTC128B.U16 R3, desc[UR36][R6.64+0x40] ;  /* 0x0000402406037981 */ /* 0x000164000c1e1520 */
.L_x_319:
[----:B------:R-:W-:Y:S05]  /*bbc0*/  BSYNC B1 ;  /* 0x0000000000017941 */ /* 0x000fea0003800000 */
.L_x_318:
        /* <DEDUP_REMOVED lines=9> */
.L_x_321:
[----:B------:R-:W-:Y:S05]  /*bc60*/  BSYNC B1 ;  /* 0x0000000000017941 */ /* 0x000fea0003800000 */
.L_x_320:
        /* <DEDUP_REMOVED lines=9> */
.L_x_323:
[----:B------:R-:W-:Y:S05]  /*bd00*/  BSYNC B1 ;  /* 0x0000000000017941 */ /* 0x000fea0003800000 */
.L_x_322:
        /* <DEDUP_REMOVED lines=12> */
.L_x_325:
[----:B------:R-:W-:Y:S05]  /*bdd0*/  BSYNC B1 ;  /* 0x0000000000017941 */ /* 0x000fea0003800000 */
.L_x_324:
[----:B0----5:R-:W-:Y:S01]  /*bde0*/  IMAD.U32 R5, R3, 0x10000, RZ ;  /* 0x0001000003057824 */ /* 0x021fe200078e00ff */
[----:B------:R-:W-:Y:S01]  /*bdf0*/  ISETP.GT.AND P3, PT, R0, 0x28, P0 ;  /* 0x000000280000780c */ /* 0x000fe20000764270 */
[----:B------:R-:W-:Y:S02]  /*be00*/  BSSY B1, `(.L_x_326) ;  /* 0x000000a000017945 */ /* 0x000fe40003800000 */
[----:B------:R-:W-:Y:S01]  /*be10*/  FMUL R4, R5, R16 ;  /* 0x0000001005047220 */ /* 0x000fe20000400000 */
[----:B------:R-:W-:-:S03]  /*be20*/  @P2 MOV R5, R161 ;  /* 0x000000a100052202 */ /* 0x000fc60000000f00 */
[----:B------:R-:W-:-:S05]  /*be30*/  FFMA R4, R43, R2, R4 ;  /* 0x000000022b047223 */ /* 0x000fca0000000004 */
[----:B------:R-:W-:-:S04]  /*be40*/  F2FP.BF16.F32.PACK_AB R4, RZ, R4 ;  /* 0x00000004ff04723e */ /* 0x000fc800000010ff */
[----:B------:R-:W-:Y:S01]  /*be50*/  PRMT R10, R4, 0x7610, R10 ;  /* 0x00007610040a7816 */ /* 0x000fe2000000000a */
[----:B------:R-:W-:-:S05]  /*be60*/  @P2 IMAD.MOV.U32 R4, RZ, RZ, R160 ;  /* 0x000000ffff042224 */ /* 0x000fca00078e00a0 */
[----:B------:R0:W-:Y:S01]  /*be70*/  @P2 STG.E.U16 desc[UR36][R4.64+0x42], R10 ;  /* 0x0000420a04002986 */ /* 0x0001e2000c101524 */
[----:B------:R-:W-:Y:S05]  /*be80*/  @!P3 BRA `(.L_x_327) ;  /* 0x000000000004b947 */ /* 0x000fea0003800000 */
[----:B------:R0:W5:Y:S02]  /*be90*/  LDG.E.LTC128B.U16 R3, desc[UR36][R6.64+0x50] ;  /* 0x0000502406037981 */ /* 0x000164000c1e1520 */
.L_x_327:
[----:B------:R-:W-:Y:S05]  /*bea0*/  BSYNC B1 ;  /* 0x0000000000017941 */ /* 0x000fea0003800000 */
.L_x_326:
        /* <DEDUP_REMOVED lines=9> */
.L_x_329:
[----:B------:R-:W-:Y:S05]  /*bf40*/  BSYNC B1 ;  /* 0x0000000000017941 */ /* 0x000fea0003800000 */
.L_x_328:
        /* <DEDUP_REMOVED lines=9> */
.L_x_331:
[----:B------:R-:W-:Y:S05]  /*bfe0*/  BSYNC B1 ;  /* 0x0000000000017941 */ /* 0x000fea0003800000 */
.L_x_330:
        /* <DEDUP_REMOVED lines=12> */
.L_x_333:
[----:B------:R-:W-:Y:S05]  /*c0b0*/  BSYNC B1 ;  /* 0x0000000000017941 */ /* 0x000fea0003800000 */
.L_x_332:
[----:B0----5:R-:W-:Y:S01]  /*c0c0*/  IMAD.U32 R5, R3, 0x10000, RZ ;  /* 0x0001000003057824 */ /* 0x021fe200078e00ff */
[----:B------:R-:W-:Y:S01]  /*c0d0*/  ISETP.GT.AND P3, PT, R0, 0x30, P0 ;  /* 0x000000300000780c */ /* 0x000fe20000764270 */
[----:B------:R-:W-:Y:S02]  /*c0e0*/  BSSY B1, `(.L_x_334) ;  /* 0x000000a000017945 */ /* 0x000fe40003800000 */
        /* <DEDUP_REMOVED lines=9> */
.L_x_335:
[----:B------:R-:W-:Y:S05]  /*c180*/  BSYNC B1 ;  /* 0x0000000000017941 */ /* 0x000fea0003800000 */
.L_x_334:
[----:B0----5:R-:W-:Y:S01]  /*c190*/  SHF.L.U32 R5, R3, 0x10, RZ ;  /* 0x0000001003057819 */ /* 0x021fe200000006ff */
        /* <DEDUP_REMOVED lines=8> */
.L_x_337:
[----:B------:R-:W-:Y:S05]  /*c220*/  BSYNC B1 ;  /* 0x0000000000017941 */ /* 0x000fea0003800000 */
.L_x_336:
        /* <DEDUP_REMOVED lines=9> */
.L_x_339:
[----:B------:R-:W-:Y:S05]  /*c2c0*/  BSYNC B1 ;  /* 0x0000000000017941 */ /* 0x000fea0003800000 */
.L_x_338:
        /* <DEDUP_REMOVED lines=12> */
.L_x_341:
[----:B------:R-:W-:Y:S05]  /*c390*/  BSYNC B1 ;  /* 0x0000000000017941 */ /* 0x000fea0003800000 */
.L_x_340:
        /* <DEDUP_REMOVED lines=12> */
.L_x_343:
[----:B------:R-:W-:Y:S05]  /*c460*/  BSYNC B1 ;  /* 0x0000000000017941 */ /* 0x000fea0003800000 */
.L_x_342:
        /* <DEDUP_REMOVED lines=9> */
.L_x_345:
[----:B------:R-:W-:Y:S05]  /*c500*/  BSYNC B1 ;  /* 0x0000000000017941 */ /* 0x000fea0003800000 */
.L_x_344:
        /* <DEDUP_REMOVED lines=9> */
.L_x_347:
[----:B------:R-:W-:Y:S05]  /*c5a0*/  BSYNC B1 ;  /* 0x0000000000017941 */ /* 0x000fea0003800000 */
.L_x_346:
        /* <DEDUP_REMOVED lines=12> */
.L_x_349:
[----:B------:R-:W-:Y:S05]  /*c670*/  BSYNC B1 ;  /* 0x0000000000017941 */ /* 0x000fea0003800000 */
.L_x_348:
        /* <DEDUP_REMOVED lines=12> */
.L_x_351:
[----:B------:R-:W-:Y:S05]  /*c740*/  BSYNC B1 ;  /* 0x0000000000017941 */ /* 0x000fea0003800000 */
.L_x_350:
        /* <DEDUP_REMOVED lines=9> */
.L_x_353:
[----:B------:R-:W-:Y:S05]  /*c7e0*/  BSYNC B1 ;  /* 0x0000000000017941 */ /* 0x000fea0003800000 */
.L_x_352:
        /* <DEDUP_REMOVED lines=9> */
.L_x_355:
[----:B------:R-:W-:Y:S05]  /*c880*/  BSYNC B1 ;  /* 0x0000000000017941 */ /* 0x000fea0003800000 */
.L_x_354:
[----:B-----5:R-:W-:Y:S01]  /*c890*/  SHF.L.U32 R5, R3, 0x10, RZ ;  /* 0x0000001003057819 */ /* 0x020fe200000006ff */
[----:B0-----:R-:W-:Y:S01]  /*c8a0*/  @P3 IMAD.MOV.U32 R4, RZ, RZ, R160 ;  /* 0x000000ffff043224 */ /* 0x001fe200078e00a0 */
[----:B------:R-:W-:Y:S01]  /*c8b0*/  ISETP.GT.AND P2, PT, R0, 0x41, P1 ;  /* 0x000000410000780c */ /* 0x000fe20000f44270 */
[----:B------:R-:W-:Y:S02]  /*c8c0*/  BSSY B1, `(.L_x_356) ;  /* 0x0000009000017945 */ /* 0x000fe40003800000 */
        /* <DEDUP_REMOVED lines=8> */
.L_x_357:
[----:B------:R-:W-:Y:S05]  /*c950*/  BSYNC B1 ;  /* 0x0000000000017941 */ /* 0x000fea0003800000 */
.L_x_356:
        /* <DEDUP_REMOVED lines=12> */
.L_x_359:
[----:B------:R-:W-:Y:S05]  /*ca20*/  BSYNC B1 ;  /* 0x0000000000017941 */ /* 0x000fea0003800000 */
.L_x_358:
        /* <DEDUP_REMOVED lines=9> */
.L_x_361:
[----:B------:R-:W-:Y:S05]  /*cac0*/  BSYNC B1 ;  /* 0x0000000000017941 */ /* 0x000fea0003800000 */
.L_x_360:
        /* <DEDUP_REMOVED lines=9> */
.L_x_363:
[----:B------:R-:W-:Y:S05]  /*cb60*/  BSYNC B1 ;  /* 0x0000000000017941 */ /* 0x000fea0003800000 */
.L_x_362:
[----:B-----5:R-:W-:Y:S01]  /*cb70*/  IMAD.U32 R5, R3, 0x10000, RZ ;  /* 0x0001000003057824 */ /* 0x020fe200078e00ff */
[----:B0-----:R-:W-:Y:S01]  /*cb80*/  @P3 MOV R4, R160 ;  /* 0x000000a000043202 */ /* 0x001fe20000000f00 */
[----:B------:R-:W-:Y:S01]  /*cb90*/  BSSY B1, `(.L_x_364) ;  /* 0x000000a000017945 */ /* 0x000fe20003800000 */
[----:B------:R-:W-:Y:S01]  /*cba0*/  ISETP.GT.AND P2, PT, R0, 0x49, P1 ;  /* 0x000000490000780c */ /* 0x000fe20000f44270 */
        /* <DEDUP_REMOVED lines=8> */
.L_x_365:
[----:B------:R-:W-:Y:S05]  /*cc30*/  BSYNC B1 ;  /* 0x0000000000017941 */ /* 0x000fea0003800000 */
.L_x_364:
        /* <DEDUP_REMOVED lines=12> */
.L_x_367:
[----:B------:R-:W-:Y:S05]  /*cd00*/  BSYNC B1 ;  /* 0x0000000000017941 */ /* 0x000fea0003800000 */
.L_x_366:
        /* <DEDUP_REMOVED lines=9> */
.L_x_369:
[----:B------:R-:W-:Y:S05]  /*cda0*/  BSYNC B1 ;  /* 0x0000000000017941 */ /* 0x000fea0003800000 */
.L_x_368:
        /* <DEDUP_REMOVED lines=9> */
.L_x_371:
[----:B------:R-:W-:Y:S05]  /*ce40*/  BSYNC B1 ;  /* 0x0000000000017941 */ /* 0x000fea0003800000 */
.L_x_370:
[----:B-----5:R-:W-:Y:S01]  /*ce50*/  IMAD.U32 R5, R3, 0x10000, RZ ;  /* 0x0001000003057824 */ /* 0x020fe200078e00ff */
[----:B------:R-:W-:Y:S01]  /*ce60*/  ISETP.GT.AND P2, PT, R0, 0x51, P1 ;  /* 0x000000510000780c */ /* 0x000fe20000f44270 */
[----:B0-----:R-:W-:Y:S01]  /*ce70*/  @P3 IMAD.MOV.U32 R4, RZ, RZ, R160 ;  /* 0x000000ffff043224 */ /* 0x001fe200078e00a0 */
[----:B------:R-:W-:Y:S01]  /*ce80*/  BSSY B1, `(.L_x_372) ;  /* 0x0000009000017945 */ /* 0x000fe20003800000 */
[----:B------:R-:W-:-:S04]  /*ce90*/  FMUL R5, R5, R16 ;  /* 0x0000001005057220 */ /* 0x000fc80000400000 */
[----:B------:R-:W-:-:S05]  /*cea0*/  FFMA R5, R66, R2, R5 ;  /* 0x0000000242057223 */ /* 0x000fca0000000005 */
[----:B------:R-:W-:-:S04]  /*ceb0*/  F2FP.BF16.F32.PACK_AB R5, RZ, R5 ;  /* 0x00000005ff05723e */ /* 0x000fc800000010ff */
[----:B------:R-:W-:Y:S02]  /*cec0*/  PRMT R10, R5, 0x7610, R10 ;  /* 0x00007610050a7816 */ /* 0x000fe4000000000a */
[----:B------:R-:W-:-:S05]  /*ced0*/  @P3 MOV R5, R161 ;  /* 0x000000a100053202 */ /* 0x000fca0000000f00 */
[----:B------:R0:W-:Y:S01]  /*cee0*/  @P3 STG.E.U16 desc[UR36][R4.64+0xa0], R10 ;  /* 0x0000a00a04003986 */ /* 0x0001e2000c101524 */
[----:B------:R-:W-:Y:S05]  /*cef0*/  @!P2 BRA `(.L_x_373) ;  /* 0x000000000004a947 */ /* 0x000fea0003800000 */
[----:B------:R0:W5:Y:S02]  /*cf00*/  LDG.E.LTC128B.U16 R3, desc[UR36][R12.64+0xa2] ;  /* 0x0000a2240c037981 */ /* 0x000164000c1e1520 */
.L_x_373:
[----:B------:R-:W-:Y:S05]  /*cf10*/  BSYNC B1 ;  /* 0x0000000000017941 */ /* 0x000fea0003800000 */
.L_x_372:
        /* <DEDUP_REMOVED lines=12> */
.L_x_375:
[----:B------:R-:W-:Y:S05]  /*cfe0*/  BSYNC B1 ;  /* 0x0000000000017941 */ /* 0x000fea0003800000 */
.L_x_374:
        /* <DEDUP_REMOVED lines=9> */
.L_x_377:
[----:B------:R-:W-:Y:S05]  /*d080*/  BSYNC B1 ;  /* 0x0000000000017941 */ /* 0x000fea0003800000 */
.L_x_376:
        /* <DEDUP_REMOVED lines=9> */
.L_x_379:
[----:B------:R-:W-:Y:S05]  /*d120*/  BSYNC B1 ;  /* 0x0000000000017941 */ /* 0x000fea0003800000 */
.L_x_378:
        /* <DEDUP_REMOVED lines=12> */
.L_x_381:
[----:B------:R-:W-:Y:S05]  /*d1f0*/  BSYNC B1 ;  /* 0x0000000000017941 */ /* 0x000fea0003800000 */
.L_x_380:
        /* <DEDUP_REMOVED lines=12> */
.L_x_383:
[----:B------:R-:W-:Y:S05]  /*d2c0*/  BSYNC B1 ;  /* 0x0000000000017941 */ /* 0x000fea0003800000 */
.L_x_382:
        /* <DEDUP_REMOVED lines=9> */
.L_x_385:
[----:B------:R-:W-:Y:S05]  /*d360*/  BSYNC B1 ;  /* 0x0000000000017941 */ /* 0x000fea0003800000 */
.L_x_384:
        /* <DEDUP_REMOVED lines=9> */
.L_x_387:
[----:B------:R-:W-:Y:S05]  /*d400*/  BSYNC B1 ;  /* 0x0000000000017941 */ /* 0x000fea0003800000 */
.L_x_386:
        /* <DEDUP_REMOVED lines=12> */
.L_x_389:
[----:B------:R-:W-:Y:S05]  /*d4d0*/  BSYNC B1 ;  /* 0x0000000000017941 */ /* 0x000fea0003800000 */
.L_x_388:
        /* <DEDUP_REMOVED lines=12> */
.L_x_391:
[----:B------:R-:W-:Y:S05]  /*d5a0*/  BSYNC B1 ;  /* 0x0000000000017941 */ /* 0x000fea0003800000 */
.L_x_390:
        /* <DEDUP_REMOVED lines=9> */
.L_x_393:
[----:B------:R-:W-:Y:S05]  /*d640*/  BSYNC B1 ;  /* 0x0000000000017941 */ /* 0x000fea0003800000 */
.L_x_392:
        /* <DEDUP_REMOVED lines=9> */
.L_x_395:
[----:B------:R-:W-:Y:S05]  /*d6e0*/  BSYNC B1 ;  /* 0x0000000000017941 */ /* 0x000fea0003800000 */
.L_x_394:
        /* <DEDUP_REMOVED lines=12> */
.L_x_397:
[----:B------:R-:W-:Y:S05]  /*d7b0*/  BSYNC B1 ;  /* 0x0000000000017941 */ /* 0x000fea0003800000 */
.L_x_396:
        /* <DEDUP_REMOVED lines=12> */
.L_x_399:
[----:B------:R-:W-:Y:S05]  /*d880*/  BSYNC B1 ;  /* 0x0000000000017941 */ /* 0x000fea0003800000 */
.L_x_398:
        /* <DEDUP_REMOVED lines=9> */
.L_x_401:
[----:B------:R-:W-:Y:S05]  /*d920*/  BSYNC B1 ;  /* 0x0000000000017941 */ /* 0x000fea0003800000 */
.L_x_400:
        /* <DEDUP_REMOVED lines=9> */
.L_x_403:
[----:B------:R-:W-:Y:S05]  /*d9c0*/  BSYNC B1 ;  /* 0x0000000000017941 */ /* 0x000fea0003800000 */
.L_x_402:
        /* <DEDUP_REMOVED lines=12> */
.L_x_405:
[----:B------:R-:W-:Y:S05]  /*da90*/  BSYNC B1 ;  /* 0x0000000000017941 */ /* 0x000fea0003800000 */
.L_x_404:
        /* <DEDUP_REMOVED lines=12> */
.L_x_407:
[----:B------:R-:W-:Y:S05]  /*db60*/  BSYNC B1 ;  /* 0x0000000000017941 */ /* 0x000fea0003800000 */
.L_x_406:
        /* <DEDUP_REMOVED lines=9> */
.L_x_409:
[----:B------:R-:W-:Y:S05]  /*dc00*/  BSYNC B1 ;  /* 0x0000000000017941 */ /* 0x000fea0003800000 */
.L_x_408:
        /* <DEDUP_REMOVED lines=9> */
.L_x_411:
[----:B------:R-:W-:Y:S05]  /*dca0*/  BSYNC B1 ;  /* 0x0000000000017941 */ /* 0x000fea0003800000 */
.L_x_410:
        /* <DEDUP_REMOVED lines=12> */
.L_x_413:
[----:B------:R-:W-:Y:S05]  /*dd70*/  BSYNC B1 ;  /* 0x0000000000017941 */ /* 0x000fea0003800000 */
.L_x_412:
        /* <DEDUP_REMOVED lines=12> */
.L_x_415:
[----:B------:R-:W-:Y:S05]  /*de40*/  BSYNC B1 ;  /* 0x0000000000017941 */ /* 0x000fea0003800000 */
.L_x_414:
        /* <DEDUP_REMOVED lines=9> */
.L_x_417:
[----:B------:R-:W-:Y:S05]  /*dee0*/  BSYNC B1 ;  /* 0x0000000000017941 */ /* 0x000fea0003800000 */
.L_x_416:
        /* <DEDUP_REMOVED lines=9> */
.L_x_419:
[----:B------:R-:W-:Y:S05]  /*df80*/  BSYNC B1 ;  /* 0x0000000000017941 */ /* 0x000fea0003800000 */
.L_x_418:
        /* <DEDUP_REMOVED lines=12> */
.L_x_421:
[----:B------:R-:W-:Y:S05]  /*e050*/  BSYNC B1 ;  /* 0x0000000000017941 */ /* 0x000fea0003800000 */
.L_x_420:
        /* <DEDUP_REMOVED lines=12> */
.L_x_423:
[----:B------:R-:W-:Y:S05]  /*e120*/  BSYNC B1 ;  /* 0x0000000000017941 */ /* 0x000fea0003800000 */
.L_x_422:
        /* <DEDUP_REMOVED lines=9> */
.L_x_425:
[----:B------:R-:W-:Y:S05]  /*e1c0*/  BSYNC B1 ;  /* 0x0000000000017941 */ /* 0x000fea0003800000 */
.L_x_424:
        /* <DEDUP_REMOVED lines=9> */
.L_x_427:
[----:B------:R-:W-:Y:S05]  /*e260*/  BSYNC B1 ;  /* 0x0000000000017941 */ /* 0x000fea0003800000 */
.L_x_426:
        /* <DEDUP_REMOVED lines=12> */
.L_x_429:
[----:B------:R-:W-:Y:S05]  /*e330*/  BSYNC B1 ;  /* 0x0000000000017941 */ /* 0x000fea0003800000 */
.L_x_428:
        /* <DEDUP_REMOVED lines=12> */
.L_x_431:
[----:B------:R-:W-:Y:S05]  /*e400*/  BSYNC B1 ;  /* 0x0000000000017941 */ /* 0x000fea0003800000 */
.L_x_430:
        /* <DEDUP_REMOVED lines=9> */
.L_x_433:
[----:B------:R-:W-:Y:S05]  /*e4a0*/  BSYNC B1 ;  /* 0x0000000000017941 */ /* 0x000fea0003800000 */
.L_x_432:
        /* <DEDUP_REMOVED lines=9> */
.L_x_435:
[----:B------:R-:W-:Y:S05]  /*e540*/  BSYNC B1 ;  /* 0x0000000000017941 */ /* 0x000fea0003800000 */
.L_x_434:
        /* <DEDUP_REMOVED lines=12> */
.L_x_437:
[----:B------:R-:W-:Y:S05]  /*e610*/  BSYNC B1 ;  /* 0x0000000000017941 */ /* 0x000fea0003800000 */
.L_x_436:
        /* <DEDUP_REMOVED lines=12> */
.L_x_439:
[----:B------:R-:W-:Y:S05]  /*e6e0*/  BSYNC B1 ;  /* 0x0000000000017941 */ /* 0x000fea0003800000 */
.L_x_438:
        /* <DEDUP_REMOVED lines=9> */
.L_x_441:
[----:B------:R-:W-:Y:S05]  /*e780*/  BSYNC B1 ;  /* 0x0000000000017941 */ /* 0x000fea0003800000 */
.L_x_440:
        /* <DEDUP_REMOVED lines=9> */
.L_x_443:
[----:B------:R-:W-:Y:S05]  /*e820*/  BSYNC B1 ;  /* 0x0000000000017941 */ /* 0x000fea0003800000 */
.L_x_442:
        /* <DEDUP_REMOVED lines=12> */
.L_x_445:
[----:B------:R-:W-:Y:S05]  /*e8f0*/  BSYNC B1 ;  /* 0x0000000000017941 */ /* 0x000fea0003800000 */
.L_x_444:
        /* <DEDUP_REMOVED lines=12> */
.L_x_447:
[----:B------:R-:W-:Y:S05]  /*e9c0*/  BSYNC B1 ;  /* 0x0000000000017941 */ /* 0x000fea0003800000 */
.L_x_446:
        /* <DEDUP_REMOVED lines=9> */
.L_x_449:
[----:B------:R-:W-:Y:S05]  /*ea60*/  BSYNC B1 ;  /* 0x0000000000017941 */ /* 0x000fea0003800000 */
.L_x_448:
        /* <DEDUP_REMOVED lines=9> */
.L_x_451:
[----:B------:R-:W-:Y:S05]  /*eb00*/  BSYNC B1 ;  /* 0x0000000000017941 */ /* 0x000fea0003800000 */
.L_x_450:
        /* <DEDUP_REMOVED lines=12> */
.L_x_453:
[----:B------:R-:W-:Y:S05]  /*ebd0*/  BSYNC B1 ;  /* 0x0000000000017941 */ /* 0x000fea0003800000 */
.L_x_452:
        /* <DEDUP_REMOVED lines=12> */
.L_x_455:
[----:B------:R-:W-:Y:S05]  /*eca0*/  BSYNC B1 ;  /* 0x0000000000017941 */ /* 0x000fea0003800000 */
.L_x_454:
        /* <DEDUP_REMOVED lines=9> */
.L_x_457:
[----:B------:R-:W-:Y:S05]  /*ed40*/  BSYNC B1 ;  /* 0x0000000000017941 */ /* 0x000fea0003800000 */
.L_x_456:
        /* <DEDUP_REMOVED lines=9> */
.L_x_459:
[----:B------:R-:W-:Y:S05]  /*ede0*/  BSYNC B1 ;  /* 0x0000000000017941 */ /* 0x000fea0003800000 */
.L_x_458:
        /* <DEDUP_REMOVED lines=12> */
.L_x_461:
[----:B------:R-:W-:Y:S05]  /*eeb0*/  BSYNC B1 ;  /* 0x0000000000017941 */ /* 0x000fea0003800000 */
.L_x_460:
        /* <DEDUP_REMOVED lines=12> */
.L_x_463:
[----:B------:R-:W-:Y:S05]  /*ef80*/  BSYNC B1 ;  /* 0x0000000000017941 */ /* 0x000fea0003800000 */
.L_x_462:
        /* <DEDUP_REMOVED lines=9> */
.L_x_465:
[----:B------:R-:W-:Y:S05]  /*f020*/  BSYNC B1 ;  /* 0x0000000000017941 */ /* 0x000fea0003800000 */
.L_x_464:
        /* <DEDUP_REMOVED lines=9> */
.L_x_467:
[----:B------:R-:W-:Y:S05]  /*f0c0*/  BSYNC B1 ;  /* 0x0000000000017941 */ /* 0x000fea0003800000 */
.L_x_466:
        /* <DEDUP_REMOVED lines=12> */
.L_x_469:
[----:B------:R-:W-:Y:S05]  /*f190*/  BSYNC B1 ;  /* 0x0000000000017941 */ /* 0x000fea0003800000 */
.L_x_468:
        /* <DEDUP_REMOVED lines=12> */
.L_x_471:
[----:B------:R-:W-:Y:S05]  /*f260*/  BSYNC B1 ;  /* 0x0000000000017941 */ /* 0x000fea0003800000 */
.L_x_470:
        /* <DEDUP_REMOVED lines=9> */
.L_x_473:
[----:B------:R-:W-:Y:S05]  /*f300*/  BSYNC B1 ;  /* 0x0000000000017941 */ /* 0x000fea0003800000 */
.L_x_472:
        /* <DEDUP_REMOVED lines=9> */
.L_x_475:
[----:B------:R-:W-:Y:S05]  /*f3a0*/  BSYNC B1 ;  /* 0x0000000000017941 */ /* 0x000fea0003800000 */
.L_x_474:
        /* <DEDUP_REMOVED lines=12> */
.L_x_477:
[----:B------:R-:W-:Y:S05]  /*f470*/  BSYNC B1 ;  /* 0x0000000000017941 */ /* 0x000fea0003800000 */
.L_x_476:
        /* <DEDUP_REMOVED lines=12> */
.L_x_479:
[----:B------:R-:W-:Y:S05]  /*f540*/  BSYNC B1 ;  /* 0x0000000000017941 */ /* 0x000fea0003800000 */
.L_x_478:
        /* <DEDUP_REMOVED lines=9> */
.L_x_481:
[----:B------:R-:W-:Y:S05]  /*f5e0*/  BSYNC B1 ;  /* 0x0000000000017941 */ /* 0x000fea0003800000 */
.L_x_480:
        /* <DEDUP_REMOVED lines=9> */
.L_x_483:
[----:B------:R-:W-:Y:S05]  /*f680*/  BSYNC B1 ;  /* 0x0000000000017941 */ /* 0x000fea0003800000 */
.L_x_482:
        /* <DEDUP_REMOVED lines=12> */
.L_x_485:
[----:B------:R-:W-:Y:S05]  /*f750*/  BSYNC B1 ;  /* 0x0000000000017941 */ /* 0x000fea0003800000 */
.L_x_484:
        /* <DEDUP_REMOVED lines=12> */
.L_x_487:
[----:B------:R-:W-:Y:S05]  /*f820*/  BSYNC B1 ;  /* 0x0000000000017941 */ /* 0x000fea0003800000 */
.L_x_486:
        /* <DEDUP_REMOVED lines=9> */
.L_x_489:
[----:B------:R-:W-:Y:S05]  /*f8c0*/  BSYNC B1 ;  /* 0x0000000000017941 */ /* 0x000fea0003800000 */
.L_x_488:
        /* <DEDUP_REMOVED lines=9> */
.L_x_491:
[----:B------:R-:W-:Y:S05]  /*f960*/  BSYNC B1 ;  /* 0x0000000000017941 */ /* 0x000fea0003800000 */
.L_x_490:
        /* <DEDUP_REMOVED lines=12> */
.L_x_493:
[----:B------:R-:W-:Y:S05]  /*fa30*/  BSYNC B1 ;  /* 0x0000000000017941 */ /* 0x000fea0003800000 */
.L_x_492:
        /* <DEDUP_REMOVED lines=12> */
.L_x_495:
[----:B------:R-:W-:Y:S05]  /*fb00*/  BSYNC B1 ;  /* 0x0000000000017941 */ /* 0x000fea0003800000 */
.L_x_494:
        /* <DEDUP_REMOVED lines=9> */
.L_x_497:
[----:B------:R-:W-:Y:S05]  /*fba0*/  BSYNC B1 ;  /* 0x0000000000017941 */ /* 0x000fea0003800000 */
.L_x_496:
        /* <DEDUP_REMOVED lines=9> */
.L_x_499:
[----:B------:R-:W-:Y:S05]  /*fc40*/  BSYNC B1 ;  /* 0x0000000000017941 */ /* 0x000fea0003800000 */
.L_x_498:
        /* <DEDUP_REMOVED lines=12> */
.L_x_501:
[----:B------:R-:W-:Y:S05]  /*fd10*/  BSYNC B1 ;  /* 0x0000000000017941 */ /* 0x000fea0003800000 */
.L_x_500:
        /* <DEDUP_REMOVED lines=12> */
.L_x_503:
[----:B------:R-:W-:Y:S05]  /*fde0*/  BSYNC B1 ;  /* 0x0000000000017941 */ /* 0x000fea0003800000 */
.L_x_502:
        /* <DEDUP_REMOVED lines=9> */
.L_x_505:
[----:B------:R-:W-:Y:S05]  /*fe80*/  BSYNC B1 ;  /* 0x0000000000017941 */ /* 0x000fea0003800000 */
.L_x_504:
        /* <DEDUP_REMOVED lines=9> */
.L_x_507:
[----:B------:R-:W-:Y:S05]  /*ff20*/  BSYNC B1 ;  /* 0x0000000000017941 */ /* 0x000fea0003800000 */
.L_x_506:
        /* <DEDUP_REMOVED lines=12> */
.L_x_509:
[----:B------:R-:W-:Y:S05]  /*fff0*/  BSYNC B1 ;  /* 0x0000000000017941 */ /* 0x000fea0003800000 */
.L_x_508:
        /* <DEDUP_REMOVED lines=12> */
.L_x_511:
[----:B------:R-:W-:Y:S05]  /*100c0*/  BSYNC B1 ;  /* 0x0000000000017941 */ /* 0x000fea0003800000 */
.L_x_510:
        /* <DEDUP_REMOVED lines=9> */
.L_x_513:
[----:B------:R-:W-:Y:S05]  /*10160*/  BSYNC B1 ;  /* 0x0000000000017941 */ /* 0x000fea0003800000 */
.L_x_512:
        /* <DEDUP_REMOVED lines=9> */
.L_x_515:
[----:B------:R-:W-:Y:S05]  /*10200*/  BSYNC B1 ;  /* 0x0000000000017941 */ /* 0x000fea0003800000 */
.L_x_514:
        /* <DEDUP_REMOVED lines=12> */
.L_x_517:
[----:B------:R-:W-:Y:S05]  /*102d0*/  BSYNC B1 ;  /* 0x0000000000017941 */ /* 0x000fea0003800000 */
.L_x_516:
        /* <DEDUP_REMOVED lines=12> */
.L_x_519:
[----:B------:R-:W-:Y:S05]  /*103a0*/  BSYNC B1 ;  /* 0x0000000000017941 */ /* 0x000fea0003800000 */
.L_x_518:
        /* <DEDUP_REMOVED lines=9> */
.L_x_521:
[----:B------:R-:W-:Y:S05]  /*10440*/  BSYNC B1 ;  /* 0x0000000000017941 */ /* 0x000fea0003800000 */
.L_x_520:
        /* <DEDUP_REMOVED lines=9> */
.L_x_523:
[----:B------:R-:W-:Y:S05]  /*104e0*/  BSYNC B1 ;  /* 0x0000000000017941 */ /* 0x000fea0003800000 */
.L_x_522:
        /* <DEDUP_REMOVED lines=12> */
.L_x_525:
[----:B------:R-:W-:Y:S05]  /*105b0*/  BSYNC B1 ;  /* 0x0000000000017941 */ /* 0x000fea0003800000 */
.L_x_524:
        /* <DEDUP_REMOVED lines=12> */
.L_x_527:
[----:B------:R-:W-:Y:S05]  /*10680*/  BSYNC B1 ;  /* 0x0000000000017941 */ /* 0x000fea0003800000 */
.L_x_526:
        /* <DEDUP_REMOVED lines=9> */
.L_x_529:
[----:B------:R-:W-:Y:S05]  /*10720*/  BSYNC B1 ;  /* 0x0000000000017941 */ /* 0x000fea0003800000 */
.L_x_528:
        /* <DEDUP_REMOVED lines=9> */
.L_x_531:
[----:B------:R-:W-:Y:S05]  /*107c0*/  BSYNC B1 ;  /* 0x0000000000017941 */ /* 0x000fea0003800000 */
.L_x_530:
        /* <DEDUP_REMOVED lines=12> */
.L_x_533:
[----:B------:R-:W-:Y:S05]  /*10890*/  BSYNC B1 ;  /* 0x0000000000017941 */ /* 0x000fea0003800000 */
.L_x_532:
        /* <DEDUP_REMOVED lines=12> */
.L_x_535:
[----:B------:R-:W-:Y:S05]  /*10960*/  BSYNC B1 ;  /* 0x0000000000017941 */ /* 0x000fea0003800000 */
.L_x_534:
        /* <DEDUP_REMOVED lines=9> */
.L_x_537:
[----:B------:R-:W-:Y:S05]  /*10a00*/  BSYNC B1 ;  /* 0x0000000000017941 */ /* 0x000fea0003800000 */
.L_x_536:
        /* <DEDUP_REMOVED lines=9> */
.L_x_539:
[----:B------:R-:W-:Y:S05]  /*10aa0*/  BSYNC B1 ;  /* 0x0000000000017941 */ /* 0x000fea0003800000 */
.L_x_538:
[----:B-----5:R-:W-:Y:S01]  /*10ab0*/  IMAD.U32 R5, R3, 0x10000, RZ ;  /* 0x0001000003057824 */ /* 0x020fe200078e00ff */
[----:B------:R-:W-:Y:S01]  /*10ac0*/  ISETP.GT.AND P1, PT, R0, 0xf9, P1 ;  /* 0x000000f90000780c */ /* 0x000fe20000f24270 */
[----:B0-----:R-:W-:Y:S01]  /*10ad0*/  @P2 IMAD.MOV.U32 R4, RZ, RZ, R160 ;  /* 0x000000ffff042224 */ /* 0x001fe200078e00a0 */
[----:B------:R-:W-:Y:S01]  /*10ae0*/  BSSY B1, `(.L_x_540) ;  /* 0x0000009000017945 */ /* 0x000fe20003800000 */
[----:B------:R-:W-:-:S04]  /*10af0*/  FMUL R5, R5, R16 ;  /* 0x0000001005057220 */ /* 0x000fc80000400000 */
[----:B------:R-:W-:-:S05]  /*10b00*/  FFMA R5, R150, R2, R5 ;  /* 0x0000000296057223 */ /* 0x000fca0000000005 */
[----:B------:R-:W-:-:S04]  /*10b10*/  F2FP.BF16.F32.PACK_AB R5, RZ, R5 ;  /* 0x00000005ff05723e */ /* 0x000fc800000010ff */
[----:B-1--4-:R-:W-:Y:S01]  /*10b20*/  PRMT R6, R5, 0x7610, R6 ;  /* 0x0000761005067816 */ /* 0x012fe20000000006 */
[----:B------:R-:W-:-:S05]  /*10b30*/  @P2 IMAD.MOV.U32 R5, RZ, RZ, R161 ;  /* 0x000000ffff052224 */ /* 0x000fca00078e00a1 */
[----:B------:R0:W-:Y:S01]  /*10b40*/  @P2 STG.E.U16 desc[UR36][R4.64+0x1f0], R6 ;  /* 0x0001f00604002986 */ /* 0x0001e2000c101524 */
[----:B------:R-:W-:Y:S05]  /*10b50*/  @!P1 BRA `(.L_x_541) ;  /* 0x0000000000049947 */ /* 0x000fea0003800000 */
[----:B------:R1:W5:Y:S02]  /*10b60*/  LDG.E.LTC128B.U16 R3, desc[UR36][R12.64+0x1f2] ;  /* 0x0001f2240c037981 */ /* 0x000364000c1e1520 */
.L_x_541:
[----:B------:R-:W-:Y:S05]  /*10b70*/  BSYNC B1 ;  /* 0x0000000000017941 */ /* 0x000fea0003800000 */
.L_x_540:
[----:B------:R-:W-:Y:S05]  /*10b80*/  @!P1 BRA `(.L_x_542) ;  /* 0x0000004c00b09947 */ /* 0x000fea0003800000 */
[----:B-----5:R-:W-:-:S04]  /*10b90*/  IMAD.U32 R3, R3, 0x10000, RZ ;  /* 0x0001000003037824 */ /* 0x020fc800078e00ff */
[----:B------:R-:W-:-:S04]  /*10ba0*/  FMUL R0, R3, R16 ;  /* 0x0000001003007220 */ /* 0x000fc80000400000 */
[----:B------:R-:W-:-:S05]  /*10bb0*/  FFMA R0, R151, R2, R0 ;  /* 0x0000000297007223 */ /* 0x000fca0000000000 */
[----:B------:R-:W-:-:S05]  /*10bc0*/  F2FP.BF16.F32.PACK_AB R0, RZ, R0 ;  /* 0x00000000ff00723e */ /* 0x000fca00000010ff */
[----:B------:R4:W-:Y:S01]  /*10bd0*/  STG.E.U16 desc[UR36][R160.64+0x1f2], R0 ;  /* 0x0001f200a0007986 */ /* 0x0009e2000c101524 */
[----:B------:R-:W-:Y:S05]  /*10be0*/  BRA `(.L_x_542) ;  /* 0x0000004c00987947 */ /* 0x000fea0003800000 */
.L_x_35:
[----:B------:R-:W2:Y:S01]  /*10bf0*/  LDL.LU R3, [R1] ;  /* 0x0000000001037983 */ /* 0x000ea20000300800 */
[----:B------:R-:W-:-:S03]  /*10c00*/  ULDC.64 UR4, c[0x0][0x5c0] ;  /* 0x0001700000047ab9 */ /* 0x000fc60000000a00 */
[----:B------:R-:W3:Y:S04]  /*10c10*/  LDL.LU R9, [R1+0x60] ;  /* 0x0000600001097983 */ /* 0x000ee80000300800 */
[----:B------:R-:W4:Y:S04]  /*10c20*/  LDL.LU R11, [R1+0x8c] ;  /* 0x00008c00010b7983 */ /* 0x000f280000300800 */
[----:B------:R-:W5:Y:S04]  /*10c30*/  LDL.LU R12, [R1+0x90] ;  /* 0x00009000010c7983 */ /* 0x000f680000300800 */
        /* <DEDUP_REMOVED lines=74> */
[----:B------:R-:W5:Y:S01]  /*110e0*/  LDL.LU R161, [R1+0x1cc] ;  /* 0x0001cc0001a17983 */ /* 0x000f620000300800 */
[----:B--2---:R-:W-:-:S03]  /*110f0*/  FMUL R3, R3, R2 ;  /* 0x0000000203037220 */ /* 0x004fc60000400000 */
[----:B------:R-:W2:Y:S01]  /*11100*/  LDL.LU R160, [R1+0x1d0] ;  /* 0x0001d00001a07983 */ /* 0x000ea20000300800 */
[----:B------:R-:W-:-:S03]  /*11110*/  LEA R4, P0, R6, UR4, 0x1 ;  /* 0x0000000406047c11 */ /* 0x000fc6000f8008ff */
[----:B------:R-:W2:Y:S04]  /*11120*/  LDL.LU R159, [R1+0x1d4] ;  /* 0x0001d400019f7983 */ /* 0x000ea80000300800 */
[----:B------:R-:W2:Y:S04]  /*11130*/  LDL.LU R158, [R1+0x1d8] ;  /* 0x0001d800019e7983 */ /* 0x000ea80000300800 */
[----:B------:R-:W2:Y:S04]  /*11140*/  LDL.LU R157, [R1+0x1dc] ;  /* 0x0001dc00019d7983 */ /* 0x000ea80000300800 */
[----:B------:R-:W2:Y:S01]  /*11150*/  LDL.LU R156, [R1+0x1e0] ;  /* 0x0001e000019c7983 */ /* 0x000ea20000300800 */
[----:B------:R-:W-:-:S03]  /*11160*/  LEA.HI.X R5, R6, UR5, R10, 0x1, P0 ;  /* 0x0000000506057c11 */ /* 0x000fc600080f0c0a */
[----:B------:R-:W2:Y:S01]  /*11170*/  LDL.LU R155, [R1+0x1e4] ;  /* 0x0001e400019b7983 */ /* 0x000ea20000300800 */
[----:B------:R-:W-:-:S03]  /*11180*/  F2FP.BF16.F32.PACK_AB R3, RZ, R3 ;  /* 0x00000003ff03723e */ /* 0x000fc600000010ff */
[----:B------:R-:W2:Y:S04]  /*11190*/  LDL.LU R154, [R1+0x1e8] ;  /* 0x0001e800019a7983 */ /* 0x000ea80000300800 */
[----:B------:R-:W2:Y:S04]  /*111a0*/  LDL.LU R23, [R1+0x1ec] ;  /* 0x0001ec0001177983 */ /* 0x000ea80000300800 */
[----:B------:R-:W2:Y:S04]  /*111b0*/  LDL.LU R22, [R1+0x1f0] ;  /* 0x0001f00001167983 */ /* 0x000ea80000300800 */
[----:B------:R-:W2:Y:S04]  /*111c0*/  LDL.LU R21, [R1+0x1f4] ;  /* 0x0001f40001157983 */ /* 0x000ea80000300800 */
[----:B------:R-:W2:Y:S04]  /*111d0*/  LDL.LU R20, [R1+0x1f8] ;  /* 0x0001f80001147983 */ /* 0x000ea80000300800 */
[----:B------:R-:W2:Y:S04]  /*111e0*/  LDL.LU R19, [R1+0x1fc] ;  /* 0x0001fc0001137983 */ /* 0x000ea80000300800 */
[----:B------:R-:W3:Y:S04]  /*111f0*/  LDL.LU R7, [R1+0x8] ;  /* 0x0000080001077983 */ /* 0x000ee80000300800 */
[----:B------:R-:W4:Y:S04]  /*11200*/  LDL.LU R6, [R1+0xc] ;  /* 0x00000c0001067983 */ /* 0x000f280000300800 */
[----:B------:R0:W-:Y:S04]  /*11210*/  @P1 STG.E.U16 desc[UR36][R4.64], R3 ;  /* 0x0000000304001986 */ /* 0x0001e8000c101524 */
[----:B0-----:R-:W5:Y:S01]  /*11220*/  LDL.LU R3, [R1+0x4] ;  /* 0x0000040001037983 */ /* 0x001f620000300800 */
[----:B------:R-:W-:Y:S01]  /*11230*/  ISETP.GT.AND P0, PT, R0, 0x1, P3 ;  /* 0x000000010000780c */ /* 0x000fe20001f04270 */
[----:B------:R-:W-:Y:S01]  /*11240*/  USHF.L.U32 UR5, UR8, 0x4, URZ ;  /* 0x0000000408057899 */ /* 0x000fe2000800063f */
[----:B------:R-:W-:Y:S01]  /*11250*/  ISETP.GT.AND P2, PT, R153, 0x8, PT ;  /* 0x000000089900780c */ /* 0x000fe20003f44270 */
[----:B------:R-:W-:Y:S01]  /*11260*/  USHF.L.U64.HI UR4, UR8, 0x4, UR9 ;  /* 0x0000000408047899 */ /* 0x000fe20008010209 */
[----:B---3--:R-:W-:-:S05]  /*11270*/  FMUL R7, R7, R2 ;  /* 0x0000000207077220 */ /* 0x008fca0000400000 */
[----:B------:R-:W-:-:S04]  /*11280*/  F2FP.BF16.F32.PACK_AB R7, RZ, R7 ;  /* 0x00000007ff07723e */ /* 0x000fc800000010ff */
[----:B------:R-:W-:Y:S01]  /*11290*/  PRMT R8, R7, 0x7610, R8 ;  /* 0x0000761007087816 */ /* 0x000fe20000000008 */
[----:B-----5:R-:W-:-:S05]  /*112a0*/  FMUL R3, R3, R2 ;  /* 0x0000000203037220 */ /* 0x020fca0000400000 */
[----:B------:R-:W-:-:S05]  /*112b0*/  F2FP.BF16.F32.PACK_AB R3, RZ, R3 ;  /* 0x00000003ff03723e */ /* 0x000fca00000010ff */
[----:B------:R4:W-:Y:S01]  /*112c0*/  @P0 STG.E.U16 desc[UR36][R4.64+0x2], R3 ;  /* 0x0000020304000986 */ /* 0x0009e2000c101524 */
[----:B------:R-:W-:Y:S01]  /*112d0*/  ISETP.GT.AND P0, PT, R0, RZ, P2 ;  /* 0x000000ff0000720c */ /* 0x000fe20001704270 */
[----:B----4-:R-:W-:Y:S01]  /*112e0*/  FMUL R3, R6, R2 ;  /* 0x0000000206037220 */ /* 0x010fe20000400000 */
[----:B------:R-:W-:-:S04]  /*112f0*/  IADD3 R6, P1, R4, UR5, RZ ;  /* 0x0000000504067c10 */ /* 0x000fc8000ff3e0ff */
[----:B------:R-:W-:Y:S02]  /*11300*/  IADD3.X R7, R5, UR4, RZ, P1, !PT ;  /* 0x0000000405077c10 */ /* 0x000fe40008ffe4ff */
[----:B------:R-:W-:-:S05]  /*11310*/  F2FP.BF16.F32.PACK_AB R3, RZ, R3 ;  /* 0x00000003ff03723e */ /* 0x000fca00000010ff */
[----:B------:R0:W-:Y:S01]  /*11320*/  @P0 STG.E.U16 desc[UR36][R6.64], R8 ;  /* 0x0000000806000986 */ /* 0x0001e2000c101524 */
[----:B------:R-:W-:-:S03]  /*11330*/  ISETP.GT.AND P0, PT, R0, 0x1, P2 ;  /* 0x000000010000780c */ /* 0x000fc60001704270 */
[----:B0-----:R-:W3:Y:S10]  /*11340*/  LDL.LU R8, [R1+0x50] ;  /* 0x0000500001087983 */ /* 0x001ef40000300800 */
[----:B------:R0:W-:Y:S04]  /*11350*/  @P0 STG.E.U16 desc[UR36][R6.64+0x2], R3 ;  /* 0x0000020306000986 */ /* 0x0001e8000c101524 */
[----:B0-----:R-:W4:Y:S01]  /*11360*/  LDL.LU R3, [R1+0x10] ;  /* 0x0000100001037983 */ /* 0x001f220000300800 */
[----:B------:R-:W-:Y:S01]  /*11370*/  ISETP.GT.AND P0, PT, R0, 0x8, P3 ;  /* 0x000000080000780c */ /* 0x000fe20001f04270 */
[----:B----4-:R-:W-:-:S05]  /*11380*/  FMUL R3, R3, R2 ;  /* 0x0000000203037220 */ /* 0x010fca0000400000 */
[----:B------:R-:W-:-:S07]  /*11390*/  F2FP.BF16.F32.PACK_AB R3, RZ, R3 ;  /* 0x00000003ff03723e */ /* 0x000fce00000010ff */
        /* <DEDUP_REMOVED lines=73> */
[----:B---3--:R-:W-:-:S05]  /*11830*/  FMUL R8, R8, R2 ;  /* 0x0000000208087220 */ /* 0x008fca0000400000 */
[----:B------:R-:W-:Y:S01]  /*11840*/  F2FP.BF16.F32.PACK_AB R8, RZ, R8 ;  /* 0x00000008ff08723e */ /* 0x000fe200000010ff */
[----:B----4-:R-:W-:-:S05]  /*11850*/  FMUL R3, R3, R2 ;  /* 0x0000000203037220 */ /* 0x010fca0000400000 */
[----:B------:R-:W-:-:S05]  /*11860*/  F2FP.BF16.F32.PACK_AB R3, RZ, R3 ;  /* 0x00000003ff03723e */ /* 0x000fca00000010ff */
[----:B------:R0:W-:Y:S01]  /*11870*/  @P0 STG.E.U16 desc[UR36][R6.64+0x42], R3 ;  /* 0x0000420306000986 */ /* 0x0001e2000c101524 */
[----:B------:R-:W-:-:S03]  /*11880*/  ISETP.GT.AND P0, PT, R0, 0x28, P3 ;  /* 0x000000280000780c */ /* 0x000fc60001f04270 */
[----:B0-----:R-:W3:Y:S01]  /*11890*/  LDL.LU R3, [R1+0x54] ;  /* 0x0000540001037983 */ /* 0x001ee20000300800 */
[----:B------:R-:W-:-:S09]  /*118a0*/  ISETP.GT.AND P1, PT, R0, 0x29, P3 ;  /* 0x000000290000780c */ /* 0x000fd20001f24270 */
[----:B------:R0:W-:Y:S04]  /*118b0*/  @P0 STG.E.U16 desc[UR36][R4.64+0x50], R8 ;  /* 0x0000500804000986 */ /* 0x0001e8000c101524 */
[----:B0-----:R-:W4:Y:S01]  /*118c0*/  LDL.LU R8, [R1+0x58] ;  /* 0x0000580001087983 */ /* 0x001f220000300800 */
[----:B---3--:R-:W-:-:S05]  /*118d0*/  FMUL R3, R3, R2 ;  /* 0x0000000203037220 */ /* 0x008fca0000400000 */
[----:B------:R-:W-:-:S05]  /*118e0*/  F2FP.BF16.F32.PACK_AB R3, RZ, R3 ;  /* 0x00000003ff03723e */ /* 0x000fca00000010ff */
[----:B------:R0:W-:Y:S01]  /*118f0*/  @P1 STG.E.U16 desc[UR36][R4.64+0x52], R3 ;  /* 0x0000520304001986 */ /* 0x0001e2000c101524 */
[----:B----4-:R-:W-:-:S05]  /*11900*/  FMUL R8, R8, R2 ;  /* 0x0000000208087220 */ /* 0x010fca0000400000 */
[----:B------:R-:W-:Y:S01]  /*11910*/  F2FP.BF16.F32.PACK_AB R8, RZ, R8 ;  /* 0x00000008ff08723e */ /* 0x000fe200000010ff */
[----:B0-----:R-:W3:Y:S03]  /*11920*/  LDL.LU R3, [R1+0x5c] ;  /* 0x00005c0001037983 */ /* 0x001ee60000300800 */
[----:B------:R-:W-:Y:S02]  /*11930*/  PRMT R10, R8, 0x7610, R10 ;  /* 0x00007610080a7816 */ /* 0x000fe4000000000a */
[----:B------:R-:W4:Y:S01]  /*11940*/  LDL.LU R8, [R1+0x64] ;  /* 0x0000640001087983 */ /* 0x000f220000300800 */
[C---:B------:R-:W-:Y:S02]  /*11950*/  ISETP.GT.AND P1, PT, R0.reuse, 0x28, P2 ;  /* 0x000000280000780c */ /* 0x040fe40001724270 */
[C---:B------:R-:W-:Y:S02]  /*11960*/  ISETP.GT.AND P4, PT, R0.reuse, 0x29, P2 ;  /* 0x000000290000780c */ /* 0x040fe40001784270 */
[C---:B------:R-:W-:Y:S01]  /*11970*/  ISETP.GT.AND P5, PT, R0.reuse, 0x30, P3 ;  /* 0x000000300000780c */ /* 0x040fe20001fa4270 */
[----:B------:R-:W-:Y:S01]  /*11980*/  FMUL R9, R9, R2 ;  /* 0x0000000209097220 */ /* 0x000fe20000400000 */
[----:B------:R-:W-:-:S04]  /*11990*/  ISETP.GT.AND P0, PT, R0, 0x31, P3 ;  /* 0x000000310000780c */ /* 0x000fc80001f04270 */
[----:B------:R-:W-:-:S03]  /*119a0*/  F2FP.BF16.F32.PACK_AB R9, RZ, R9 ;  /* 0x00000009ff09723e */ /* 0x000fc600000010ff */
[----:B------:R0:W-:Y:S04]  /*119b0*/  @P1 STG.E.U16 desc[UR36][R6.64+0x50], R10 ;  /* 0x0000500a06001986 */ /* 0x0001e8000c101524 */
[----:B0-----:R-:W5:Y:S01]  /*119c0*/  LDL.LU R10, [R1+0x74] ;  /* 0x00007400010a7983 */ /* 0x001f620000300800 */
[----:B---3--:R-:W-:-:S05]  /*119d0*/  FMUL R3, R3, R2 ;  /* 0x0000000203037220 */ /* 0x008fca0000400000 */
[----:B------:R-:W-:Y:S01]  /*119e0*/  F2FP.BF16.F32.PACK_AB R3, RZ, R3 ;  /* 0x00000003ff03723e */ /* 0x000fe200000010ff */
[----:B----4-:R-:W-:-:S04]  /*119f0*/  FMUL R8, R8, R2 ;  /* 0x0000000208087220 */ /* 0x010fc80000400000 */
[----:B------:R0:W-:Y:S04]  /*11a00*/  @P4 STG.E.U16 desc[UR36][R6.64+0x52], R3 ;  /* 0x0000520306004986 */ /* 0x0001e8000c101524 */
[----:B------:R1:W-:Y:S01]  /*11a10*/  @P5 STG.E.U16 desc[UR36][R4.64+0x60], R9 ;  /* 0x0000600904005986 */ /* 0x0003e2000c101524 */
[----:B0-----:R-:W-:-:S03]  /*11a20*/  F2FP.BF16.F32.PACK_AB R3, RZ, R8 ;  /* 0x00000008ff03723e */ /* 0x001fc600000010ff */
[----:B------:R-:W3:Y:S01]  /*11a30*/  LDL.LU R8, [R1+0x68] ;  /* 0x0000680001087983 */ /* 0x000ee20000300800 */
[----:B-1----:R-:W-:-:S03]  /*11a40*/  PRMT R9, R3, 0x7610, R9 ;  /* 0x0000761003097816 */ /* 0x002fc60000000009 */
[----:B------:R-:W4:Y:S04]  /*11a50*/  LDL.LU R3, [R1+0x6c] ;  /* 0x00006c0001037983 */ /* 0x000f280000300800 */
[----:B------:R0:W-:Y:S04]  /*11a60*/  @P0 STG.E.U16 desc[UR36][R4.64+0x62], R9 ;  /* 0x0000620904000986 */ /* 0x0001e8000c101524 */
[----:B0-----:R-:W2:Y:S01]  /*11a70*/  LDL.LU R9, [R1+0x70] ;  /* 0x0000700001097983 */ /* 0x001ea20000300800 */
[----:B------:R-:W-:Y:S01]  /*11a80*/  ISETP.GT.AND P1, PT, R0, 0x30, P2 ;  /* 0x000000300000780c */ /* 0x000fe20001724270 */
[----:B---3--:R-:W-:-:S05]  /*11a90*/  FMUL R8, R8, R2 ;  /* 0x0000000208087220 */ /* 0x008fca0000400000 */
[----:B------:R-:W-:-:S07]  /*11aa0*/  F2FP.BF16.F32.PACK_AB R8, RZ, R8 ;  /* 0x00000008ff08723e */ /* 0x000fce00000010ff */
[----:B------:R0:W-:Y:S01]  /*11ab0*/  @P1 STG.E.U16 desc[UR36][R6.64+0x60], R8 ;  /* 0x0000600806001986 */ /* 0x0001e2000c101524 */
[----:B--2---:R-:W-:-:S05]  /*11ac0*/  FMUL R9, R9, R2 ;  /* 0x0000000209097220 */ /* 0x004fca0000400000 */
[----:B0-----:R-:W-:-:S04]  /*11ad0*/  F2FP.BF16.F32.PACK_AB R8, RZ, R9 ;  /* 0x00000009ff08723e */ /* 0x001fc800000010ff */
[----:B------:R-:W-:Y:S02]  /*11ae0*/  PRMT R9, R8, 0x7610, R9 ;  /* 0x0000761008097816 */ /* 0x000fe40000000009 */
[----:B------:R-:W2:Y:S01]  /*11af0*/  LDL.LU R8, [R1+0x78] ;  /* 0x0000780001087983 */ /* 0x000ea20000300800 */
[C---:B------:R-:W-:Y:S01]  /*11b00*/  ISETP.GT.AND P4, PT, R0.reuse, 0x31, P2 ;  /* 0x000000310000780c */ /* 0x040fe20001784270 */
[-C--:B----4-:R-:W-:Y:S01]  /*11b10*/  FMUL R3, R3, R2.reuse ;  /* 0x0000000203037220 */ /* 0x090fe20000400000 */
[----:B------:R-:W-:Y:S01]  /*11b20*/  ISETP.GT.AND P5, PT, R0, 0x38, P3 ;  /* 0x000000380000780c */ /* 0x000fe20001fa4270 */
[----:B-----5:R-:W-:-:S03]  /*11b30*/  FMUL R10, R10, R2 ;  /* 0x000000020a0a7220 */ /* 0x020fc60000400000 */
[----:B------:R-:W-:Y:S02]  /*11b40*/  F2FP.BF16.F32.PACK_AB R3, RZ, R3 ;  /* 0x00000003ff03723e */ /* 0x000fe400000010ff */
[----:B------:R-:W-:-:S05]  /*11b50*/  ISETP.GT.AND P6, PT, R0, 0x39, P3 ;  /* 0x000000390000780c */ /* 0x000fca0001fc4270 */
[----:B------:R0:W-:Y:S04]  /*11b60*/  @P4 STG.E.U16 desc[UR36][R6.64+0x62], R3 ;  /* 0x0000620306004986 */ /* 0x0001e8000c101524 */
[----:B------:R1:W-:Y:S01]  /*11b70*/  @P5 STG.E.U16 desc[UR36][R4.64+0x70], R9 ;  /* 0x0000700904005986 */ /* 0x0003e2000c101524 */
[----:B0-----:R-:W-:-:S04]  /*11b80*/  F2FP.BF16.F32.PACK_AB R3, RZ, R10 ;  /* 0x0000000aff03723e */ /* 0x001fc800000010ff */
[----:B------:R-:W-:Y:S01]  /*11b90*/  PRMT R10, R3, 0x7610, R10 ;  /* 0x00007610030a7816 */ /* 0x000fe2000000000a */
[----:B-1----:R-:W3:Y:S04]  /*11ba0*/  LDL.LU R9, [R1+0x80] ;  /* 0x0000800001097983 */ /* 0x002ee80000300800 */
[----:B------:R0:W-:Y:S01]  /*11bb0*/  @P6 STG.E.U16 desc[UR36][R4.64+0x72], R10 ;  /* 0x0000720a04006986 */ /* 0x0001e2000c101524 */
[----:B--2---:R-:W-:-:S05]  /*11bc0*/  FMUL R8, R8, R2 ;  /* 0x0000000208087220 */ /* 0x004fca0000400000 */
[----:B------:R-:W-:Y:S02]  /*11bd0*/  F2FP.BF16.F32.PACK_AB R3, RZ, R8 ;  /* 0x00000008ff03723e */ /* 0x000fe400000010ff */
[----:B------:R-:W2:Y:S02]  /*11be0*/  LDL.LU R8, [R1+0x7c] ;  /* 0x00007c0001087983 */ /* 0x000ea40000300800 */
[----:B0-----:R-:W-:Y:S02]  /*11bf0*/  PRMT R10, R3, 0x7610, R10 ;  /* 0x00007610030a7816 */ /* 0x001fe4000000000a */
[----:B------:R-:W4:Y:S01]  /*11c00*/  LDL.LU R3, [R1+0x84] ;  /* 0x0000840001037983 */ /* 0x000f220000300800 */
[C---:B------:R-:W-:Y:S02]  /*11c10*/  ISETP.GT.AND P0, PT, R0.reuse, 0x38, P2 ;  /* 0x000000380000780c */ /* 0x040fe40001704270 */
[C---:B------:R-:W-:Y:S02]  /*11c20*/  ISETP.GT.AND P1, PT, R0.reuse, 0x39, P2 ;  /* 0x000000390000780c */ /* 0x040fe40001724270 */
[----:B------:R-:W-:-:S02]  /*11c30*/  ISETP.GT.AND P4, PT, R0, 0x40, P3 ;  /* 0x000000400000780c */ /* 0x000fc40001f84270 */
[----:B------:R-:W-:-:S07]  /*11c40*/  ISETP.GT.AND P5, PT, R0, 0x41, P3 ;  /* 0x000000410000780c */ /* 0x000fce0001fa4270 */
[----:B------:R0:W-:Y:S01]  /*11c50*/  @P0 STG.E.U16 desc[UR36][R6.64+0x70], R10 ;  /* 0x0000700a06000986 */ /* 0x0001e2000c101524 */
[----:B---3--:R-:W-:-:S05]  /*11c60*/  FMUL R9, R9, R2 ;  /* 0x0000000209097220 */ /* 0x008fca0000400000 */
[----:B------:R-:W-:Y:S01]  /*11c70*/  F2FP.BF16.F32.PACK_AB R9, RZ, R9 ;  /* 0x00000009ff09723e */ /* 0x000fe200000010ff */
[-C--:B--2---:R-:W-:Y:S01]  /*11c80*/  FMUL R8, R8, R2.reuse ;  /* 0x0000000208087220 */ /* 0x084fe20000400000 */
[----:B----4-:R-:W-:-:S04]  /*11c90*/  FMUL R3, R3, R2 ;  /* 0x0000000203037220 */ /* 0x010fc80000400000 */
[----:B------:R-:W-:-:S04]  /*11ca0*/  F2FP.BF16.F32.PACK_AB R8, RZ, R8 ;  /* 0x00000008ff08723e */ /* 0x000fc800000010ff */
[----:B0-----:R-:W-:Y:S02]  /*11cb0*/  PRMT R10, R8, 0x7610, R10 ;  /* 0x00007610080a7816 */ /* 0x001fe4000000000a */
[----:B------:R-:W-:Y:S01]  /*11cc0*/  F2FP.BF16.F32.PACK_AB R3, RZ, R3 ;  /* 0x00000003ff03723e */ /* 0x000fe200000010ff */
[----:B------:R-:W2:Y:S04]  /*11cd0*/  LDL.LU R8, [R1+0x88] ;  /* 0x0000880001087983 */ /* 0x000ea80000300800 */
[----:B------:R-:W-:Y:S04]  /*11ce0*/  @P1 STG.E.U16 desc[UR36][R6.64+0x72], R10 ;  /* 0x0000720a06001986 */ /* 0x000fe8000c101524 */
[----:B------:R0:W-:Y:S04]  /*11cf0*/  @P4 STG.E.U16 desc[UR36][R4.64+0x80], R9 ;  /* 0x0000800904004986 */ /* 0x0001e8000c101524 */
[----:B------:R1:W-:Y:S04]  /*11d00*/  @P5 STG.E.U16 desc[UR36][R4.64+0x82], R3 ;  /* 0x0000820304005986 */ /* 0x0003e8000c101524 */
[----:B0-----:R-:W3:Y:S04]  /*11d10*/  LDL.LU R9, [R1+0x94] ;  /* 0x0000940001097983 */ /* 0x001ee80000300800 */
[----:B-1----:R-:W4:Y:S01]  /*11d20*/  LDL.LU R3, [R1+0x98] ;  /* 0x0000980001037983 */ /* 0x002f220000300800 */
[----:B------:R-:W-:Y:S01]  /*11d30*/  ISETP.GT.AND P0, PT, R0, 0x40, P2 ;  /* 0x000000400000780c */ /* 0x000fe20001704270 */
[----:B--2---:R-:W-:-:S05]  /*11d40*/  FMUL R8, R8, R2 ;  /* 0x0000000208087220 */ /* 0x004fca0000400000 */
[----:B------:R-:W-:-:S07]  /*11d50*/  F2FP.BF16.F32.PACK_AB R8, RZ, R8 ;  /* 0x00000008ff08723e */ /* 0x000fce00000010ff */
[----:B------:R0:W-:Y:S01]  /*11d60*/  @P0 STG.E.U16 desc[UR36][R6.64+0x80], R8 ;  /* 0x0000800806000986 */ /* 0x0001e2000c101524 */
[----:B----4-:R-:W-:-:S05]  /*11d70*/  FMUL R3, R3, R2 ;  /* 0x0000000203037220 */ /* 0x010fca0000400000 */
[----:B0-----:R-:W-:Y:S02]  /*11d80*/  F2FP.BF16.F32.PACK_AB R8, RZ, R3 ;  /* 0x00000003ff08723e */ /* 0x001fe400000010ff */
[----:B------:R-:W2:Y:S02]  /*11d90*/  LDL.LU R3, [R1+0x9c] ;  /* 0x00009c0001037983 */ /* 0x000ea40000300800 */
[----:B------:R-:W-:Y:S02]  /*11da0*/  PRMT R13, R8, 0x7610, R13 ;  /* 0x00007610080d7816 */ /* 0x000fe4000000000d */
[----:B------:R-:W4:Y:S01]  /*11db0*/  LDL.LU R8, [R1+0xa0] ;  /* 0x0000a00001087983 */ /* 0x000f220000300800 */
[C---:B------:R-:W-:Y:S01]  /*11dc0*/  ISETP.GT.AND P1, PT, R0.reuse, 0x41, P2 ;  /* 0x000000410000780c */ /* 0x040fe20001724270 */
[-C--:B---3--:R-:W-:Y:S01]  /*11dd0*/  FMUL R9, R9, R2.reuse ;  /* 0x0000000209097220 */ /* 0x088fe20000400000 */
[-C--:B------:R-:W-:Y:S01]  /*11de0*/  FMUL R11, R11, R2.reuse ;  /* 0x000000020b0b7220 */ /* 0x080fe20000400000 */
[----:B------:R-:W-:Y:S01]  /*11df0*/  ISETP.GT.AND P4, PT, R0, 0x48, P3 ;  /* 0x000000480000780c */ /* 0x000fe20001f84270 */
[----:B------:R-:W-:-:S02]  /*11e00*/  FMUL R12, R12, R2 ;  /* 0x000000020c0c7220 */ /* 0x000fc40000400000 */
[----:B------:R-:W-:Y:S02]  /*11e10*/  F2FP.BF16.F32.PACK_AB R9, RZ, R9 ;  /* 0x00000009ff09723e */ /* 0x000fe400000010ff */
[----:B------:R-:W-:Y:S02]  /*11e20*/  F2FP.BF16.F32.PACK_AB R11, RZ, R11 ;  /* 0x0000000bff0b723e */ /* 0x000fe400000010ff */
[----:B------:R-:W-:Y:S02]  /*11e30*/  F2FP.BF16.F32.PACK_AB R10, RZ, R12 ;  /* 0x0000000cff0a723e */ /* 0x000fe400000010ff */
[----:B------:R-:W-:Y:S02]  /*11e40*/  PRMT R12, R9, 0x7610, R12 ;  /* 0x00007610090c7816 */ /* 0x000fe4000000000c */
[C---:B------:R-:W-:Y:S01]  /*11e50*/  ISETP.GT.AND P5, PT, R0.reuse, 0x49, P3 ;  /* 0x000000490000780c */ /* 0x040fe20001fa4270 */
[----:B------:R-:W-:Y:S01]  /*11e60*/  @P1 STG.E.U16 desc[UR36][R6.64+0x82], R11 ;  /* 0x0000820b06001986 */ /* 0x000fe2000c101524 */
[----:B------:R-:W-:-:S02]  /*11e70*/  ISETP.GT.AND P0, PT, R0, 0x48, P2 ;  /* 0x000000480000780c */ /* 0x000fc40001704270 */
[C---:B------:R-:W-:Y:S01]  /*11e80*/  ISETP.GT.AND P1, PT, R0.reuse, 0x49, P2 ;  /* 0x000000490000780c */ /* 0x040fe20001724270 */
[----:B------:R0:W-:Y:S01]  /*11e90*/  @P4 STG.E.U16 desc[UR36][R4.64+0x90], R10 ;  /* 0x0000900a04004986 */ /* 0x0001e2000c101524 */
[----:B------:R-:W-:-:S07]  /*11ea0*/  ISETP.GT.AND P4, PT, R0, 0x50, P3 ;  /* 0x000000500000780c */ /* 0x000fce0001f84270 */
[----:B------:R1:W-:Y:S01]  /*11eb0*/  @P5 STG.E.U16 desc[UR36][R4.64+0x92], R12 ;  /* 0x0000920c04005986 */ /* 0x0003e2000c101524 */
[----:B------:R-:W-:-:S03]  /*11ec0*/  ISETP.GT.AND P5, PT, R0, 0x51, P3 ;  /* 0x000000510000780c */ /* 0x000fc60001fa4270 */
[----:B------:R3:W-:Y:S01]  /*11ed0*/  @P0 STG.E.U16 desc[UR36][R6.64+0x90], R13 ;  /* 0x0000900d06000986 */ /* 0x0007e2000c101524 */
[C---:B------:R-:W-:Y:S02]  /*11ee0*/  ISETP.GT.AND P0, PT, R0.reuse, 0x51, P2 ;  /* 0x000000510000780c */ /* 0x040fe40001704270 */
[----:B------:R-:W-:Y:S01]  /*11ef0*/  ISETP.GT.AND P6, PT, R0, 0x71, P3 ;  /* 0x000000710000780c */ /* 0x000fe20001fc4270 */
[----:B--2---:R-:W-:-:S05]  /*11f00*/  FMUL R3, R3, R2 ;  /* 0x0000000203037220 */ /* 0x004fca0000400000 */
[----:B------:R-:W-:Y:S01]  /*11f10*/  F2FP.BF16.F32.PACK_AB R9, RZ, R3 ;  /* 0x00000003ff09723e */ /* 0x000fe200000010ff */
[-C--:B----4-:R-:W-:Y:S01]  /*11f20*/  FMUL R3, R8, R2.reuse ;  /* 0x0000000208037220 */ /* 0x090fe20000400000 */
[----:B------:R-:W-:-:S04]  /*11f30*/  FMUL R8, R235, R2 ;  /* 0x00000002eb087220 */ /* 0x000fc80000400000 */
[----:B------:R-:W-:Y:S02]  /*11f40*/  F2FP.BF16.F32.PACK_AB R3, RZ, R3 ;  /* 0x00000003ff03723e */ /* 0x000fe400000010ff */
[----:B0-----:R-:W-:Y:S02]  /*11f50*/  PRMT R10, R9, 0x7610, R10 ;  /* 0x00007610090a7816 */ /* 0x001fe4000000000a */
[----:B------:R-:W-:Y:S01]  /*11f60*/  PRMT R11, R3, 0x7610, R11 ;  /* 0x00007610030b7816 */ /* 0x000fe2000000000b */
[----:B------:R-:W-:Y:S01]  /*11f70*/  FMUL R3, R233, R2 ;  /* 0x00000002e9037220 */ /* 0x000fe20000400000 */
[----:B------:R-:W-:Y:S01]  /*11f80*/  F2FP.BF16.F32.PACK_AB R8, RZ, R8 ;  /* 0x00000008ff08723e */ /* 0x000fe200000010ff */
[----:B------:R-:W-:Y:S01]  /*11f90*/  FMUL R9, R234, R2 ;  /* 0x00000002ea097220 */ /* 0x000fe20000400000 */
[----:B------:R0:W-:Y:S02]  /*11fa0*/  @P1 STG.E.U16 desc[UR36][R6.64+0x92], R10 ;  /* 0x0000920a06001986 */ /* 0x0001e4000c101524 */
[----:B-1----:R-:W-:-:S02]  /*11fb0*/  PRMT R12, R8, 0x7610, R12 ;  /* 0x00007610080c7816 */ /* 0x002fc4000000000c */
[----:B------:R-:W-:Y:S01]  /*11fc0*/  F2FP.BF16.F32.PACK_AB R8, RZ, R3 ;  /* 0x00000003ff08723e */ /* 0x000fe200000010ff */
[-C--:B------:R-:W-:Y:S01]  /*11fd0*/  FMUL R3, R232, R2.reuse ;  /* 0x00000002e8037220 */ /* 0x080fe20000400000 */
[C---:B------:R-:W-:Y:S02]  /*11fe0*/  ISETP.GT.AND P1, PT, R0.reuse, 0x50, P2 ;  /* 0x000000500000780c */ /* 0x040fe40001724270 */
[----:B------:R-:W-:Y:S01]  /*11ff0*/  F2FP.BF16.F32.PACK_AB R9, RZ, R9 ;  /* 0x00000009ff09723e */ /* 0x000fe200000010ff */
[----:B------:R1:W-:Y:S01]  /*12000*/  @P4 STG.E.U16 desc[UR36][R4.64+0xa0], R11 ;  /* 0x0000a00b04004986 */ /* 0x0003e2000c101524 */
[----:B------:R-:W-:Y:S02]  /*12010*/  ISETP.GT.AND P4, PT, R0, 0x58, P3 ;  /* 0x000000580000780c */ /* 0x000fe40001f84270 */
[----:B---3--:R-:W-:Y:S02]  /*12020*/  PRMT R13, R9, 0x7610, R13 ;  /* 0x00007610090d7816 */ /* 0x008fe4000000000d */
[----:B------:R-:W-:Y:S01]  /*12030*/  F2FP.BF16.F32.PACK_AB R9, RZ, R3 ;  /* 0x00000003ff09723e */ /* 0x000fe200000010ff */
[-C--:B------:R-:W-:Y:S01]  /*12040*/  FMUL R3, R230, R2.reuse ;  /* 0x00000002e6037220 */ /* 0x080fe20000400000 */
[----:B------:R-:W-:Y:S01]  /*12050*/  PRMT R14, R8, 0x7610, R14 ;  /* 0x00007610080e7816 */ /* 0x000fe2000000000e */
[----:B------:R-:W-:Y:S01]  /*12060*/  FMUL R8, R231, R2 ;  /* 0x00000002e7087220 */ /* 0x000fe20000400000 */
[----:B------:R2:W-:Y:S01]  /*12070*/  @P5 STG.E.U16 desc[UR36][R4.64+0xa2], R12 ;  /* 0x0000a20c04005986 */ /* 0x0005e2000c101524 */
[----:B------:R-:W-:-:S02]  /*12080*/  ISETP.GT.AND P5, PT, R0, 0x59, P3 ;  /* 0x000000590000780c */ /* 0x000fc40001fa4270 */
[----:B------:R-:W-:Y:S01]  /*12090*/  F2FP.BF16.F32.PACK_AB R3, RZ, R3 ;  /* 0x00000003ff03723e */ /* 0x000fe200000010ff */
[----:B------:R-:W-:Y:S01]  /*120a0*/  @P1 STG.E.U16 desc[UR36][R6.64+0xa0], R13 ;  /* 0x0000a00d06001986 */ /* 0x000fe2000c101524 */
[----:B0-----:R-:W-:Y:S01]  /*120b0*/  F2FP.BF16.F32.PACK_AB R10, RZ, R8 ;  /* 0x00000008ff0a723e */ /* 0x001fe200000010ff */
[-C--:B------:R-:W-:Y:S01]  /*120c0*/  FMUL R8, R229, R2.reuse ;  /* 0x00000002e5087220 */ /* 0x080fe20000400000 */
[----:B-1----:R-:W-:Y:S01]  /*120d0*/  PRMT R11, R3, 0x7610, R11 ;  /* 0x00007610030b7816 */ /* 0x002fe2000000000b */
[----:B------:R-:W-:Y:S01]  /*120e0*/  @P0 STG.E.U16 desc[UR36][R6.64+0xa2], R14 ;  /* 0x0000a20e06000986 */ /* 0x000fe2000c101524 */
[----:B------:R-:W-:Y:S01]  /*120f0*/  ISETP.GT.AND P0, PT, R0, 0x58, P2 ;  /* 0x000000580000780c */ /* 0x000fe20001704270 */
[----:B------:R-:W-:Y:S01]  /*12100*/  FMUL R3, R228, R2 ;  /* 0x00000002e4037220 */ /* 0x000fe20000400000 */
[C---:B------:R-:W-:Y:S01]  /*12110*/  ISETP.GT.AND P1, PT, R0.reuse, 0x59, P2 ;  /* 0x000000590000780c */ /* 0x040fe20001724270 */
[----:B------:R0:W-:Y:S01]  /*12120*/  @P4 STG.E.U16 desc[UR36][R4.64+0xb0], R9 ;  /* 0x0000b00904004986 */ /* 0x0001e2000c101524 */
[----:B------:R-:W-:-:S02]  /*12130*/  ISETP.GT.AND P4, PT, R0, 0x60, P3 ;  /* 0x000000600000780c */ /* 0x000fc40001f84270 */
[----:B------:R-:W-:Y:S01]  /*12140*/  F2FP.BF16.F32.PACK_AB R8, RZ, R8 ;  /* 0x00000008ff08723e */ /* 0x000fe200000010ff */
[----:B------:R1:W-:Y:S03]  /*12150*/  @P5 STG.E.U16 desc[UR36][R4.64+0xb2], R10 ;  /* 0x0000b20a04005986 */ /* 0x0003e6000c101524 */
[----:B--2---:R-:W-:Y:S02]  /*12160*/  PRMT R12, R8, 0x7610, R12 ;  /* 0x00007610080c7816 */ /* 0x004fe4000000000c */
[----:B0-----:R-:W-:Y:S01]  /*12170*/  F2FP.BF16.F32.PACK_AB R9, RZ, R3 ;  /* 0x00000003ff09723e */ /* 0x001fe200000010ff */
[-C--:B------:R-:W-:Y:S01]  /*12180*/  FMUL R3, R227, R2.reuse ;  /* 0x00000002e3037220 */ /* 0x080fe20000400000 */
[-C--:B------:R-:W-:Y:S02]  /*12190*/  FMUL R8, R226, R2.reuse ;  /* 0x00000002e2087220 */ /* 0x080fe40000400000 */
[----:B-1----:R-:W-:Y:S01]  /*121a0*/  PRMT R10, R9, 0x7610, R10 ;  /* 0x00007610090a7816 */ /* 0x002fe2000000000a */
[----:B------:R0:W-:Y:S01]  /*121b0*/  @P0 STG.E.U16 desc[UR36][R6.64+0xb0], R11 ;  /* 0x0000b00b06000986 */ /* 0x0001e2000c101524 */
[----:B------:R-:W-:Y:S01]  /*121c0*/  F2FP.BF16.F32.PACK_AB R3, RZ, R3 ;  /* 0x00000003ff03723e */ /* 0x000fe200000010ff */
[----:B------:R-:W-:Y:S01]  /*121d0*/  FMUL R9, R225, R2 ;  /* 0x00000002e1097220 */ /* 0x000fe20000400000 */
[C---:B------:R-:W-:Y:S01]  /*121e0*/  ISETP.GT.AND P5, PT, R0.reuse, 0x61, P3 ;  /* 0x000000610000780c */ /* 0x040fe20001fa4270 */
[----:B------:R1:W-:Y:S01]  /*121f0*/  @P1 STG.E.U16 desc[UR36][R6.64+0xb2], R12 ;  /* 0x0000b20c06001986 */ /* 0x0003e2000c101524 */
[----:B------:R-:W-:-:S03]  /*12200*/  ISETP.GT.AND P1, PT, R0, 0x60, P2 ;  /* 0x000000600000780c */ /* 0x000fc60001724270 */
[----:B------:R-:W-:Y:S01]  /*12210*/  @P4 STG.E.U16 desc[UR36][R4.64+0xc0], R10 ;  /* 0x0000c00a04004986 */ /* 0x000fe2000c101524 */
[----:B------:R-:W-:Y:S02]  /*12220*/  ISETP.GT.AND P4, PT, R0, 0x61, P2 ;  /* 0x000000610000780c */ /* 0x000fe40001784270 */
[----:B------:R-:W-:Y:S02]  /*12230*/  F2FP.BF16.F32.PACK_AB R8, RZ, R8 ;  /* 0x00000008ff08723e */ /* 0x000fe400000010ff */
[----:B0-----:R-:W-:Y:S01]  /*12240*/  PRMT R11, R3, 0x7610, R11 ;  /* 0x00007610030b7816 */ /* 0x001fe2000000000b */
[-C--:B------:R-:W-:Y:S01]  /*12250*/  FMUL R3, R224, R2.reuse ;  /* 0x00000002e0037220 */ /* 0x080fe20000400000 */
[----:B------:R-:W-:Y:S02]  /*12260*/  F2FP.BF16.F32.PACK_AB R9, RZ, R9 ;  /* 0x00000009ff09723e */ /* 0x000fe400000010ff */
[----:B-1----:R-:W-:Y:S02]  /*12270*/  PRMT R12, R8, 0x7610, R12 ;  /* 0x00007610080c7816 */ /* 0x002fe4000000000c */
[----:B------:R-:W-:Y:S01]  /*12280*/  F2FP.BF16.F32.PACK_AB R8, RZ, R3 ;  /* 0x00000003ff08723e */ /* 0x000fe200000010ff */
[----:B------:R-:W-:Y:S01]  /*12290*/  FMUL R3, R223, R2 ;  /* 0x00000002df037220 */ /* 0x000fe20000400000 */
[----:B------:R-:W-:Y:S01]  /*122a0*/  PRMT R13, R9, 0x7610, R13 ;  /* 0x00007610090d7816 */ /* 0x000fe2000000000d */
[----:B------:R0:W-:Y:S01]  /*122b0*/  @P5 STG.E.U16 desc[UR36][R4.64+0xc2], R11 ;  /* 0x0000c20b04005986 */ /* 0x0001e2000c101524 */
[----:B------:R-:W-:-:S02]  /*122c0*/  ISETP.GT.AND P0, PT, R0, 0x68, P3 ;  /* 0x000000680000780c */ /* 0x000fc40001f04270 */
[----:B------:R-:W-:Y:S01]  /*122d0*/  F2FP.BF16.F32.PACK_AB R9, RZ, R3 ;  /* 0x00000003ff09723e */ /* 0x000fe200000010ff */
[----:B------:R1:W-:Y:S01]  /*122e0*/  @P1 STG.E.U16 desc[UR36][R6.64+0xc0], R12 ;  /* 0x0000c00c06001986 */ /* 0x0003e2000c101524 */
[----:B------:R-:W-:-:S03]  /*122f0*/  FMUL R3, R221, R2 ;  /* 0x00000002dd037220 */ /* 0x000fc60000400000 */
[----:B------:R-:W-:Y:S01]  /*12300*/  @P4 STG.E.U16 desc[UR36][R6.64+0xc2], R13 ;  /* 0x0000c20d06004986 */ /* 0x000fe2000c101524 */
[----:B------:R-:W-:Y:S02]  /*12310*/  ISETP.GT.AND P4, PT, R0, 0x69, P3 ;  /* 0x000000690000780c */ /* 0x000fe40001f84270 */
[----:B------:R-:W-:Y:S01]  /*12320*/  PRMT R14, R8, 0x7610, R14 ;  /* 0x00007610080e7816 */ /* 0x000fe2000000000e */
[-C--:B------:R-:W-:Y:S01]  /*12330*/  FMUL R8, R222, R2.reuse ;  /* 0x00000002de087220 */ /* 0x080fe20000400000 */
[----:B------:R-:W-:Y:S02]  /*12340*/  F2FP.BF16.F32.PACK_AB R3, RZ, R3 ;  /* 0x00000003ff03723e */ /* 0x000fe400000010ff */
[----:B------:R-:W-:Y:S01]  /*12350*/  ISETP.GT.AND P1, PT, R0, 0x68, P2 ;  /* 0x000000680000780c */ /* 0x000fe20001724270 */
[----:B------:R-:W-:Y:S01]  /*12360*/  @P0 STG.E.U16 desc[UR36][R4.64+0xd0], R14 ;  /* 0x0000d00e04000986 */ /* 0x000fe2000c101524 */
[----:B0-----:R-:W-:Y:S01]  /*12370*/  PRMT R11, R3, 0x7610, R11 ;  /* 0x00007610030b7816 */ /* 0x001fe2000000000b */
[----:B------:R-:W-:Y:S01]  /*12380*/  FMUL R3, R219, R2 ;  /* 0x00000002db037220 */ /* 0x000fe20000400000 */
[----:B------:R-:W-:Y:S01]  /*12390*/  F2FP.BF16.F32.PACK_AB R10, RZ, R8 ;  /* 0x00000008ff0a723e */ /* 0x000fe200000010ff */
[----:B------:R-:W-:Y:S01]  /*123a0*/  FMUL R8, R220, R2 ;  /* 0x00000002dc087220 */ /* 0x000fe20000400000 */
[C---:B------:R-:W-:Y:S01]  /*123b0*/  ISETP.GT.AND P0, PT, R0.reuse, 0x69, P2 ;  /* 0x000000690000780c */ /* 0x040fe20001704270 */
[----:B------:R0:W-:Y:S01]  /*123c0*/  @P4 STG.E.U16 desc[UR36][R4.64+0xd2], R9 ;  /* 0x0000d20904004986 */ /* 0x0001e2000c101524 */
[----:B------:R-:W-:-:S02]  /*123d0*/  ISETP.GT.AND P5, PT, R0, 0x70, P3 ;  /* 0x000000700000780c */ /* 0x000fc40001fa4270 */
[----:B------:R-:W-:-:S04]  /*123e0*/  F2FP.BF16.F32.PACK_AB R8, RZ, R8 ;  /* 0x00000008ff08723e */ /* 0x000fc800000010ff */
[----:B-1----:R-:W-:Y:S02]  /*123f0*/  PRMT R12, R8, 0x7610, R12 ;  /* 0x00007610080c7816 */ /* 0x002fe4000000000c */
[----:B0-----:R-:W-:Y:S01]  /*12400*/  F2FP.BF16.F32.PACK_AB R9, RZ, R3 ;  /* 0x00000003ff09723e */ /* 0x001fe200000010ff */
[-C--:B------:R-:W-:Y:S01]  /*12410*/  FMUL R3, R218, R2.reuse ;  /* 0x00000002da037220 */ /* 0x080fe20000400000 */
[----:B------:R-:W-:Y:S01]  /*12420*/  FMUL R8, R217, R2 ;  /* 0x00000002d9087220 */ /* 0x000fe20000400000 */
[----:B------:R0:W-:Y:S03]  /*12430*/  @P1 STG.E.U16 desc[UR36][R6.64+0xd0], R10 ;  /* 0x0000d00a06001986 */ /* 0x0001e6000c101524 */
[----:B------:R-:W-:Y:S01]  /*12440*/  F2FP.BF16.F32.PACK_AB R3, RZ, R3 ;  /* 0x00000003ff03723e */ /* 0x000fe200000010ff */
[----:B------:R1:W-:Y:S01]  /*12450*/  @P0 STG.E.U16 desc[UR36][R6.64+0xd2], R11 ;  /* 0x0000d20b06000986 */ /* 0x0003e2000c101524 */
[----:B------:R-:W-:-:S02]  /*12460*/  ISETP.GT.AND P1, PT, R0, 0x70, P2 ;  /* 0x000000700000780c */ /* 0x000fc40001724270 */
[----:B------:R-:W-:Y:S01]  /*12470*/  F2FP.BF16.F32.PACK_AB R8, RZ, R8 ;  /* 0x00000008ff08723e */ /* 0x000fe200000010ff */
[----:B------:R2:W-:Y:S01]  /*12480*/  @P5 STG.E.U16 desc[UR36][R4.64+0xe0], R12 ;  /* 0x0000e00c04005986 */ /* 0x0005e2000c101524 */
[----:B0-----:R-:W-:Y:S01]  /*12490*/  PRMT R10, R9, 0x7610, R10 ;  /* 0x00007610090a7816 */ /* 0x001fe2000000000a */
[-C--:B------:R-:W-:Y:S01]  /*124a0*/  FMUL R9, R216, R2.reuse ;  /* 0x00000002d8097220 */ /* 0x080fe20000400000 */
[----:B-1----:R-:W-:Y:S01]  /*124b0*/  PRMT R11, R3, 0x7610, R11 ;  /* 0x00007610030b7816 */ /* 0x002fe2000000000b */
[----:B------:R-:W-:-:S03]  /*124c0*/  FMUL R3, R215, R2 ;  /* 0x00000002d7037220 */ /* 0x000fc60000400000 */
[----:B------:R-:W-:Y:S02]  /*124d0*/  F2FP.BF16.F32.PACK_AB R9, RZ, R9 ;  /* 0x00000009ff09723e */ /* 0x000fe400000010ff */
[----:B--2---:R-:W-:Y:S02]  /*124e0*/  PRMT R12, R8, 0x7610, R12 ;  /* 0x00007610080c7816 */ /* 0x004fe4000000000c */
[----:B------:R-:W-:Y:S01]  /*124f0*/  F2FP.BF16.F32.PACK_AB R8, RZ, R3 ;  /* 0x00000003ff08723e */ /* 0x000fe200000010ff */
[----:B------:R-:W-:Y:S01]  /*12500*/  FMUL R3, R214, R2 ;  /* 0x00000002d6037220 */ /* 0x000fe20000400000 */
[C---:B------:R-:W-:Y:S02]  /*12510*/  ISETP.GT.AND P4, PT, R0.reuse, 0x71, P2 ;  /* 0x000000710000780c */ /* 0x040fe40001784270 */
[----:B------:R-:W-:Y:S01]  /*12520*/  ISETP.GT.AND P5, PT, R0, 0x78, P3 ;  /* 0x000000780000780c */ /* 0x000fe20001fa4270 */
[----:B------:R0:W-:Y:S01]  /*12530*/  @P6 STG.E.U16 desc[UR36][R4.64+0xe2], R10 ;  /* 0x0000e20a04006986 */ /* 0x0001e2000c101524 */
[----:B------:R-:W-:-:S02]  /*12540*/  PRMT R13, R9, 0x7610, R13 ;  /* 0x00007610090d7816 */ /* 0x000fc4000000000d */
[----:B------:R-:W-:Y:S01]  /*12550*/  F2FP.BF16.F32.PACK_AB R9, RZ, R3 ;  /* 0x00000003ff09723e */ /* 0x000fe200000010ff */
[----:B------:R1:W-:Y:S01]  /*12560*/  @P1 STG.E.U16 desc[UR36][R6.64+0xe0], R11 ;  /* 0x0000e00b06001986 */ /* 0x0003e2000c101524 */
[----:B------:R-:W-:Y:S01]  /*12570*/  ISETP.GT.AND P0, PT, R0, 0x79, P3 ;  /* 0x000000790000780c */ /* 0x000fe20001f04270 */
[-C--:B------:R-:W-:Y:S01]  /*12580*/  FMUL R3, R212, R2.reuse ;  /* 0x00000002d4037220 */ /* 0x080fe20000400000 */
[----:B------:R-:W-:Y:S02]  /*12590*/  ISETP.GT.AND P1, PT, R0, 0x78, P2 ;  /* 0x000000780000780c */ /* 0x000fe40001724270 */
[----:B------:R-:W-:Y:S01]  /*125a0*/  PRMT R14, R8, 0x7610, R14 ;  /* 0x00007610080e7816 */ /* 0x000fe2000000000e */
[----:B------:R-:W-:Y:S01]  /*125b0*/  FMUL R8, R213, R2 ;  /* 0x00000002d5087220 */ /* 0x000fe20000400000 */
[----:B------:R-:W-:Y:S01]  /*125c0*/  F2FP.BF16.F32.PACK_AB R3, RZ, R3 ;  /* 0x00000003ff03723e */ /* 0x000fe200000010ff */
[----:B------:R2:W-:Y:S01]  /*125d0*/  @P4 STG.E.U16 desc[UR36][R6.64+0xe2], R12 ;  /* 0x0000e20c06004986 */ /* 0x0005e2000c101524 */
[----:B------:R-:W-:-:S02]  /*125e0*/  ISETP.GT.AND P4, PT, R0, 0x79, P2 ;  /* 0x000000790000780c */ /* 0x000fc40001784270 */
[----:B0-----:R-:W-:Y:S01]  /*125f0*/  F2FP.BF16.F32.PACK_AB R10, RZ, R8 ;  /* 0x00000008ff0a723e */ /* 0x001fe200000010ff */
[----:B------:R-:W-:Y:S01]  /*12600*/  @P5 STG.E.U16 desc[UR36][R4.64+0xf0], R13 ;  /* 0x0000f00d04005986 */ /* 0x000fe2000c101524 */
[----:B-1----:R-:W-:Y:S01]  /*12610*/  PRMT R11, R3, 0x7610, R11 ;  /* 0x00007610030b7816 */ /* 0x002fe2000000000b */
[-C--:B------:R-:W-:Y:S01]  /*12620*/  FMUL R3, R210, R2.reuse ;  /* 0x00000002d2037220 */ /* 0x080fe20000400000 */
[----:B------:R-:W-:Y:S01]  /*12630*/  FMUL R8, R211, R2 ;  /* 0x00000002d3087220 */ /* 0x000fe20000400000 */
[C---:B------:R-:W-:Y:S01]  /*12640*/  ISETP.GT.AND P5, PT, R0.reuse, 0x80, P3 ;  /* 0x000000800000780c */ /* 0x040fe20001fa4270 */
[----:B------:R-:W-:Y:S01]  /*12650*/  @P0 STG.E.U16 desc[UR36][R4.64+0xf2], R14 ;  /* 0x0000f20e04000986 */ /* 0x000fe2000c101524 */
[----:B------:R-:W-:-:S03]  /*12660*/  ISETP.GT.AND P6, PT, R0, 0x81, P3 ;  /* 0x000000810000780c */ /* 0x000fc60001fc4270 */
[----:B------:R0:W-:Y:S01]  /*12670*/  @P1 STG.E.U16 desc[UR36][R6.64+0xf0], R9 ;  /* 0x0000f00906001986 */ /* 0x0001e2000c101524 */
[----:B------:R-:W-:-:S04]  /*12680*/  F2FP.BF16.F32.PACK_AB R8, RZ, R8 ;  /* 0x00000008ff08723e */ /* 0x000fc800000010ff */
[----:B--2---:R-:W-:Y:S01]  /*12690*/  PRMT R12, R8, 0x7610, R12 ;  /* 0x00007610080c7816 */ /* 0x004fe2000000000c */
[-C--:B------:R-:W-:Y:S01]  /*126a0*/  FMUL R8, R208, R2.reuse ;  /* 0x00000002d0087220 */ /* 0x080fe20000400000 */
[----:B0-----:R-:W-:Y:S01]  /*126b0*/  F2FP.BF16.F32.PACK_AB R9, RZ, R3 ;  /* 0x00000003ff09723e */ /* 0x001fe200000010ff */
[----:B------:R-:W-:Y:S01]  /*126c0*/  FMUL R3, R209, R2 ;  /* 0x00000002d1037220 */ /* 0x000fe20000400000 */
[----:B------:R0:W-:Y:S01]  /*126d0*/  @P4 STG.E.U16 desc[UR36][R6.64+0xf2], R10 ;  /* 0x0000f20a06004986 */ /* 0x0001e2000c101524 */
[----:B------:R-:W-:-:S03]  /*126e0*/  ISETP.GT.AND P0, PT, R0, 0x80, P2 ;  /* 0x000000800000780c */ /* 0x000fc60001704270 */
[----:B------:R-:W-:Y:S01]  /*126f0*/  F2FP.BF16.F32.PACK_AB R3, RZ, R3 ;  /* 0x00000003ff03723e */ /* 0x000fe200000010ff */
[----:B------:R1:W-:Y:S01]  /*12700*/  @P5 STG.E.U16 desc[UR36][R4.64+0x100], R11 ;  /* 0x0001000b04005986 */ /* 0x0003e2000c101524 */
[----:B------:R-:W-:Y:S02]  /*12710*/  ISETP.GT.AND P1, PT, R0, 0x81, P2 ;  /* 0x000000810000780c */ /* 0x000fe40001724270 */
[----:B------:R-:W-:Y:S01]  /*12720*/  F2FP.BF16.F32.PACK_AB R8, RZ, R8 ;  /* 0x00000008ff08723e */ /* 0x000fe200000010ff */
[----:B------:R2:W-:Y:S01]  /*12730*/  @P6 STG.E.U16 desc[UR36][R4.64+0x102], R12 ;  /* 0x0001020c04006986 */ /* 0x0005e2000c101524 */
[----:B0-----:R-:W-:Y:S01]  /*12740*/  PRMT R10, R9, 0x7610, R10 ;  /* 0x00007610090a7816 */ /* 0x001fe2000000000a */
[-C--:B------:R-:W-:Y:S01]  /*12750*/  FMUL R9, R207, R2.reuse ;  /* 0x00000002cf097220 */ /* 0x080fe20000400000 */
[----:B-1----:R-:W-:Y:S01]  /*12760*/  PRMT R11, R3, 0x7610, R11 ;  /* 0x00007610030b7816 */ /* 0x002fe2000000000b */
[----:B------:R-:W-:Y:S01]  /*12770*/  FMUL R3, R206, R2 ;  /* 0x00000002ce037220 */ /* 0x000fe20000400000 */
[----:B------:R-:W-:-:S02]  /*12780*/  ISETP.GT.AND P4, PT, R0, 0x88, P3 ;  /* 0x000000880000780c */ /* 0x000fc40001f84270 */
[----:B--2---:R-:W-:Y:S02]  /*12790*/  PRMT R12, R8, 0x7610, R12 ;  /* 0x00007610080c7816 */ /* 0x004fe4000000000c */
[----:B------:R-:W-:Y:S01]  /*127a0*/  F2FP.BF16.F32.PACK_AB R8, RZ, R3 ;  /* 0x00000003ff08723e */ /* 0x000fe200000010ff */
[-C--:B------:R-:W-:Y:S01]  /*127b0*/  FMUL R3, R205, R2.reuse ;  /* 0x00000002cd037220 */ /* 0x080fe20000400000 */
[----:B------:R-:W-:Y:S02]  /*127c0*/  F2FP.BF16.F32.PACK_AB R9, RZ, R9 ;  /* 0x00000009ff09723e */ /* 0x000fe400000010ff */
[C---:B------:R-:W-:Y:S01]  /*127d0*/  ISETP.GT.AND P5, PT, R0.reuse, 0x89, P3 ;  /* 0x000000890000780c */ /* 0x040fe20001fa4270 */
[----:B------:R0:W-:Y:S01]  /*127e0*/  @P0 STG.E.U16 desc[UR36][R6.64+0x100], R10 ;  /* 0x0001000a06000986 */ /* 0x0001e2000c101524 */
[----:B------:R-:W-:Y:S02]  /*127f0*/  PRMT R13, R9, 0x7610, R13 ;  /* 0x00007610090d7816 */ /* 0x000fe4000000000d */
[----:B------:R-:W-:Y:S01]  /*12800*/  F2FP.BF16.F32.PACK_AB R9, RZ, R3 ;  /* 0x00000003ff09723e */ /* 0x000fe200000010ff */
[----:B------:R1:W-:Y:S01]  /*12810*/  @P1 STG.E.U16 desc[UR36][R6.64+0x102], R11 ;  /* 0x0001020b06001986 */ /* 0x0003e2000c101524 */
[C---:B------:R-:W-:Y:S01]  /*12820*/  ISETP.GT.AND P0, PT, R0.reuse, 0x88, P2 ;  /* 0x000000880000780c */ /* 0x040fe20001704270 */
[----:B------:R-:W-:Y:S01]  /*12830*/  FMUL R3, R203, R2 ;  /* 0x00000002cb037220 */ /* 0x000fe20000400000 */
[----:B------:R-:W-:-:S02]  /*12840*/  ISETP.GT.AND P1, PT, R0, 0x89, P2 ;  /* 0x000000890000780c */ /* 0x000fc40001724270 */
[----:B------:R-:W-:Y:S01]  /*12850*/  PRMT R14, R8, 0x7610, R14 ;  /* 0x00007610080e7816 */ /* 0x000fe2000000000e */
[----:B------:R-:W-:Y:S01]  /*12860*/  FMUL R8, R204, R2 ;  /* 0x00000002cc087220 */ /* 0x000fe20000400000 */
[----:B------:R-:W-:Y:S01]  /*12870*/  F2FP.BF16.F32.PACK_AB R3, RZ, R3 ;  /* 0x00000003ff03723e */ /* 0x000fe200000010ff */
[----:B------:R2:W-:Y:S01]  /*12880*/  @P4 STG.E.U16 desc[UR36][R4.64+0x110], R12 ;  /* 0x0001100c04004986 */ /* 0x0005e2000c101524 */
[----:B------:R-:W-:Y:S02]  /*12890*/  ISETP.GT.AND P4, PT, R0, 0x90, P3 ;  /* 0x000000900000780c */ /* 0x000fe40001f84270 */
        /* <DEDUP_REMOVED lines=9> */
[----:B------:R-:W-:Y:S02]  /*12930*/  F2FP.BF16.F32.PACK_AB R8, RZ, R8 ;  /* 0x00000008ff08723e */ /* 0x000fe400000010ff */
[----:B------:R-:W-:Y:S01]  /*12940*/  ISETP.GT.AND P1, PT, R0, 0x91, P2 ;  /* 0x000000910000780c */ /* 0x000fe20001724270 */
[----:B------:R1:W-:Y:S01]  /*12950*/  @P4 STG.E.U16 desc[UR36][R4.64+0x120], R10 ;  /* 0x0001200a04004986 */ /* 0x0003e2000c101524 */
[----:B--2---:R-:W-:Y:S01]  /*12960*/  PRMT R12, R8, 0x7610, R12 ;  /* 0x00007610080c7816 */ /* 0x004fe2000000000c */
[-C--:B------:R-:W-:Y:S01]  /*12970*/  FMUL R8, R199, R2.reuse ;  /* 0x00000002c7087220 */ /* 0x080fe20000400000 */
[----:B0-----:R-:W-:Y:S01]  /*12980*/  F2FP.BF16.F32.PACK_AB R9, RZ, R3 ;  /* 0x00000003ff09723e */ /* 0x001fe200000010ff */
[----:B------:R-:W-:Y:S01]  /*12990*/  FMUL R3, R200, R2 ;  /* 0x00000002c8037220 */ /* 0x000fe20000400000 */
[----:B------:R-:W-:Y:S01]  /*129a0*/  ISETP.GT.AND P4, PT, R0, 0x98, P3 ;  /* 0x000000980000780c */ /* 0x000fe20001f84270 */
[----:B------:R0:W-:Y:S03]  /*129b0*/  @P5 STG.E.U16 desc[UR36][R4.64+0x122], R11 ;  /* 0x0001220b04005986 */ /* 0x0001e6000c101524 */
[----:B------:R-:W-:-:S02]  /*129c0*/  F2FP.BF16.F32.PACK_AB R3, RZ, R3 ;  /* 0x00000003ff03723e */ /* 0x000fc400000010ff */
[----:B-1----:R-:W-:Y:S01]  /*129d0*/  PRMT R10, R9, 0x7610, R10 ;  /* 0x00007610090a7816 */ /* 0x002fe2000000000a */
[----:B------:R-:W-:Y:S01]  /*129e0*/  FMUL R9, R198, R2 ;  /* 0x00000002c6097220 */ /* 0x000fe20000400000 */
[----:B------:R-:W-:Y:S01]  /*129f0*/  F2FP.BF16.F32.PACK_AB R8, RZ, R8 ;  /* 0x00000008ff08723e */ /* 0x000fe200000010ff */
[----:B------:R1:W-:Y:S01]  /*12a00*/  @P0 STG.E.U16 desc[UR36][R6.64+0x120], R12 ;  /* 0x0001200c06000986 */ /* 0x0003e2000c101524 */
[----:B0-----:R-:W-:Y:S01]  /*12a10*/  PRMT R11, R3, 0x7610, R11 ;  /* 0x00007610030b7816 */ /* 0x001fe2000000000b */
[----:B------:R-:W-:Y:S01]  /*12a20*/  FMUL R3, R197, R2 ;  /* 0x00000002c5037220 */ /* 0x000fe20000400000 */
[C---:B------:R-:W-:Y:S01]  /*12a30*/  ISETP.GT.AND P5, PT, R0.reuse, 0x99, P3 ;  /* 0x000000990000780c */ /* 0x040fe20001fa4270 */
[----:B------:R0:W-:Y:S01]  /*12a40*/  @P1 STG.E.U16 desc[UR36][R6.64+0x122], R10 ;  /* 0x0001220a06001986 */ /* 0x0001e2000c101524 */
[----:B------:R-:W-:Y:S02]  /*12a50*/  ISETP.GT.AND P1, PT, R0, 0x98, P2 ;  /* 0x000000980000780c */ /* 0x000fe40001724270 */
[----:B------:R-:W-:-:S02]  /*12a60*/  F2FP.BF16.F32.PACK_AB R9, RZ, R9 ;  /* 0x00000009ff09723e */ /* 0x000fc400000010ff */
[----:B-1----:R-:W-:Y:S02]  /*12a70*/  PRMT R12, R8, 0x7610, R12 ;  /* 0x00007610080c7816 */ /* 0x002fe4000000000c */
[----:B------:R-:W-:Y:S01]  /*12a80*/  F2FP.BF16.F32.PACK_AB R8, RZ, R3 ;  /* 0x00000003ff08723e */ /* 0x000fe200000010ff */
[-C--:B------:R-:W-:Y:S01]  /*12a90*/  FMUL R3, R196, R2.reuse ;  /* 0x00000002c4037220 */ /* 0x080fe20000400000 */
[C---:B------:R-:W-:Y:S01]  /*12aa0*/  ISETP.GT.AND P0, PT, R0.reuse, 0x99, P2 ;  /* 0x000000990000780c */ /* 0x040fe20001704270 */
[----:B------:R1:W-:Y:S01]  /*12ab0*/  @P4 STG.E.U16 desc[UR36][R4.64+0x130], R11 ;  /* 0x0001300b04004986 */ /* 0x0003e2000c101524 */
[----:B------:R-:W-:Y:S02]  /*12ac0*/  ISETP.GT.AND P4, PT, R0, 0xa0, P3 ;  /* 0x000000a00000780c */ /* 0x000fe40001f84270 */
[----:B------:R-:W-:Y:S02]  /*12ad0*/  PRMT R13, R9, 0x7610, R13 ;  /* 0x00007610090d7816 */ /* 0x000fe4000000000d */
        /* <DEDUP_REMOVED lines=68> */
[----:B------:R-:W-:Y:S02]  /*12f20*/  ISETP.GT.AND P1, PT, R0, 0xb8, P2 ;  /* 0x000000b80000780c */ /* 0x000fe40001724270 */
[----:B------:R-:W-:Y:S02]  /*12f30*/  F2FP.BF16.F32.PACK_AB R8, RZ, R8 ;  /* 0x00000008ff08723e */ /* 0x000fe400000010ff */
[----:B0-----:R-:W-:Y:S01]  /*12f40*/  PRMT R10, R9, 0x7610, R10 ;  /* 0x00007610090a7816 */ /* 0x001fe2000000000a */
[-C--:B------:R-:W-:Y:S01]  /*12f50*/  FMUL R9, R180, R2.reuse ;  /* 0x00000002b4097220 */ /* 0x080fe20000400000 */
[----:B-1----:R-:W-:Y:S01]  /*12f60*/  PRMT R11, R3, 0x7610, R11 ;  /* 0x00007610030b7816 */ /* 0x002fe2000000000b */
[----:B------:R-:W-:Y:S01]  /*12f70*/  FMUL R3, R179, R2 ;  /* 0x00000002b3037220 */ /* 0x000fe20000400000 */
[----:B------:R0:W-:Y:S02]  /*12f80*/  @P5 STG.E.U16 desc[UR36][R4.64+0x170], R12 ;  /* 0x0001700c04005986 */ /* 0x0001e4000c101524 */
[----:B------:R-:W-:-:S02]  /*12f90*/  F2FP.BF16.F32.PACK_AB R9, RZ, R9 ;  /* 0x00000009ff09723e */ /* 0x000fc400000010ff */
[C---:B------:R-:W-:Y:S02]  /*12fa0*/  ISETP.GT.AND P4, PT, R0.reuse, 0xb9, P2 ;  /* 0x000000b90000780c */ /* 0x040fe40001784270 */
[----:B------:R-:W-:Y:S02]  /*12fb0*/  ISETP.GT.AND P5, PT, R0, 0xc0, P3 ;  /* 0x000000c00000780c */ /* 0x000fe40001fa4270 */
[----:B0-----:R-:W-:Y:S02]  /*12fc0*/  PRMT R12, R8, 0x7610, R12 ;  /* 0x00007610080c7816 */ /* 0x001fe4000000000c */
[----:B------:R-:W-:Y:S01]  /*12fd0*/  F2FP.BF16.F32.PACK_AB R8, RZ, R3 ;  /* 0x00000003ff08723e */ /* 0x000fe200000010ff */
[----:B------:R-:W-:Y:S01]  /*12fe0*/  FMUL R3, R178, R2 ;  /* 0x00000002b2037220 */ /* 0x000fe20000400000 */
[----:B------:R-:W-:Y:S01]  /*12ff0*/  PRMT R13, R9, 0x7610, R13 ;  /* 0x00007610090d7816 */ /* 0x000fe2000000000d */
[----:B------:R0:W-:Y:S01]  /*13000*/  @P6 STG.E.U16 desc[UR36][R4.64+0x172], R10 ;  /* 0x0001720a04006986 */ /* 0x0001e2000c101524 */
[----:B------:R-:W-:-:S02]  /*13010*/  ISETP.GT.AND P0, PT, R0, 0xc1, P3 ;  /* 0x000000c10000780c */ /* 0x000fc40001f04270 */
[----:B------:R-:W-:Y:S01]  /*13020*/  F2FP.BF16.F32.PACK_AB R9, RZ, R3 ;  /* 0x00000003ff09723e */ /* 0x000fe200000010ff */
[----:B------:R1:W-:Y:S01]  /*13030*/  @P1 STG.E.U16 desc[UR36][R6.64+0x170], R11 ;  /* 0x0001700b06001986 */ /* 0x0003e2000c101524 */
[-C--:B------:R-:W-:Y:S01]  /*13040*/  FMUL R3, R176, R2.reuse ;  /* 0x00000002b0037220 */ /* 0x080fe20000400000 */
[----:B------:R-:W-:Y:S02]  /*13050*/  ISETP.GT.AND P1, PT, R0, 0xc0, P2 ;  /* 0x000000c00000780c */ /* 0x000fe40001724270 */
        /* <DEDUP_REMOVED lines=40> */
[C---:B------:R-:W-:Y:S01]  /*132e0*/  ISETP.GT.AND P0, PT, R0.reuse, 0xd0, P2 ;  /* 0x000000d00000780c */ /* 0x040fe20001704270 */
        /* <DEDUP_REMOVED lines=11> */
[----:B------:R-:W-:Y:S01]  /*133a0*/  ISETP.GT.AND P5, PT, R0, 0xd9, P3 ;  /* 0x000000d90000780c */ /* 0x000fe20001fa4270 */
[----:B------:R-:W-:Y:S01]  /*133b0*/  FMUL R8, R166, R2 ;  /* 0x00000002a6087220 */ /* 0x000fe20000400000 */
[----:B------:R-:W-:Y:S01]  /*133c0*/  @P0 STG.E.U16 desc[UR36][R6.64+0x1a0], R14 ;  /* 0x0001a00e06000986 */ /* 0x000fe2000c101524 */
[----:B------:R-:W-:-:S03]  /*133d0*/  ISETP.GT.AND P0, PT, R0, 0xd8, P2 ;  /* 0x000000d80000780c */ /* 0x000fc60001704270 */
[----:B------:R0:W-:Y:S01]  /*133e0*/  @P1 STG.E.U16 desc[UR36][R6.64+0x1a2], R9 ;  /* 0x0001a20906001986 */ /* 0x0001e2000c101524 */
[----:B------:R-:W-:Y:S02]  /*133f0*/  F2FP.BF16.F32.PACK_AB R8, RZ, R8 ;  /* 0x00000008ff08723e */ /* 0x000fe400000010ff */
[----:B------:R-:W-:Y:S02]  /*13400*/  ISETP.GT.AND P1, PT, R0, 0xd9, P2 ;  /* 0x000000d90000780c */ /* 0x000fe40001724270 */
        /* <DEDUP_REMOVED lines=16> */
[----:B------:R1:W-:Y:S01]  /*13510*/  @P1 STG.E.U16 desc[UR36][R6.64+0x1b2], R10 ;  /* 0x0001b20a06001986 */ /* 0x0003e2000c101524 */
[----:B------:R-:W-:Y:S02]  /*13520*/  ISETP.GT.AND P1, PT, R0, 0xe0, P2 ;  /* 0x000000e00000780c */ /* 0x000fe40001724270 */
[----:B0-----:R-:W-:Y:S02]  /*13530*/  PRMT R12, R8, 0x7610, R12 ;  /* 0x00007610080c7816 */ /* 0x001fe4000000000c */
[----:B------:R-:W-:Y:S01]  /*13540*/  F2FP.BF16.F32.PACK_AB R8, RZ, R3 ;  /* 0x00000003ff08723e */ /* 0x000fe200000010ff */
[-C--:B------:R-:W-:Y:S01]  /*13550*/  FMUL R3, R160, R2.reuse ;  /* 0x00000002a0037220 */ /* 0x080fe20000400000 */
[----:B------:R-:W-:Y:S01]  /*13560*/  ISETP.GT.AND P0, PT, R0, 0xe1, P2 ;  /* 0x000000e10000780c */ /* 0x000fe20001704270 */
[----:B------:R0:W-:Y:S01]  /*13570*/  @P4 STG.E.U16 desc[UR36][R4.64+0x1c0], R11 ;  /* 0x0001c00b04004986 */ /* 0x0001e2000c101524 */
[----:B-1----:R-:W-:Y:S02]  /*13580*/  PRMT R10, R9, 0x7610, R10 ;  /* 0x00007610090a7816 */ /* 0x002fe4000000000a */
[----:B------:R-:W-:Y:S01]  /*13590*/  PRMT R13, R8, 0x7610, R13 ;  /* 0x00007610080d7816 */ /* 0x000fe2000000000d */
[----:B------:R-:W-:Y:S01]  /*135a0*/  @P5 STG.E.U16 desc[UR36][R4.64+0x1c2], R12 ;  /* 0x0001c20c04005986 */ /* 0x000fe2000c101524 */
[----:B------:R-:W-:Y:S01]  /*135b0*/  FMUL R8, R159, R2 ;  /* 0x000000029f087220 */ /* 0x000fe20000400000 */
[----:B------:R-:W-:-:S02]  /*135c0*/  ISETP.GT.AND P4, PT, R0, 0xe8, P3 ;  /* 0x000000e80000780c */ /* 0x000fc40001f84270 */
[----:B------:R-:W-:Y:S01]  /*135d0*/  F2FP.BF16.F32.PACK_AB R9, RZ, R3 ;  /* 0x00000003ff09723e */ /* 0x000fe200000010ff */
[----:B------:R-:W-:Y:S01]  /*135e0*/  FMUL R3, R158, R2 ;  /* 0x000000029e037220 */ /* 0x000fe20000400000 */
[C---:B------:R-:W-:Y:S02]  /*135f0*/  ISETP.GT.AND P5, PT, R0.reuse, 0xe9, P3 ;  /* 0x000000e90000780c */ /* 0x040fe40001fa4270 */
[----:B------:R-:W-:Y:S02]  /*13600*/  ISETP.GT.AND P6, PT, R0, 0xe8, P2 ;  /* 0x000000e80000780c */ /* 0x000fe400017c4270 */
[----:B------:R-:W-:Y:S01]  /*13610*/  F2FP.BF16.F32.PACK_AB R8, RZ, R8 ;  /* 0x00000008ff08723e */ /* 0x000fe200000010ff */
[----:B------:R1:W-:Y:S01]  /*13620*/  @P1 STG.E.U16 desc[UR36][R6.64+0x1c0], R10 ;  /* 0x0001c00a06001986 */ /* 0x0003e2000c101524 */
[----:B------:R-:W-:Y:S02]  /*13630*/  F2FP.BF16.F32.PACK_AB R3, RZ, R3 ;  /* 0x00000003ff03723e */ /* 0x000fe400000010ff */
[----:B0-----:R-:W-:-:S02]  /*13640*/  PRMT R11, R8, 0x7610, R11 ;  /* 0x00007610080b7816 */ /* 0x001fc4000000000b */
[----:B------:R-:W-:Y:S01]  /*13650*/  PRMT R18, R3, 0x7610, R18 ;  /* 0x0000761003127816 */ /* 0x000fe20000000012 */
[----:B------:R0:W-:Y:S01]  /*13660*/  @P0 STG.E.U16 desc[UR36][R6.64+0x1c2], R13 ;  /* 0x0001c20d06000986 */ /* 0x0001e2000c101524 */
[----:B-1----:R-:W-:Y:S01]  /*13670*/  PRMT R10, R9, 0x7610, R10 ;  /* 0x00007610090a7816 */ /* 0x002fe2000000000a */
[----:B------:R-:W-:-:S04]  /*13680*/  FMUL R3, R157, R2 ;  /* 0x000000029d037220 */ /* 0x000fc80000400000 */
[----:B------:R-:W-:Y:S01]  /*13690*/  @P4 STG.E.U16 desc[UR36][R4.64+0x1d0], R10 ;  /* 0x0001d00a04004986 */ /* 0x000fe2000c101524 */
[----:B------:R-:W-:-:S03]  /*136a0*/  ISETP.GT.AND P4, PT, R0, 0xe9, P2 ;  /* 0x000000e90000780c */ /* 0x000fc60001784270 */
[----:B------:R1:W-:Y:S01]  /*136b0*/  @P5 STG.E.U16 desc[UR36][R4.64+0x1d2], R11 ;  /* 0x0001d20b04005986 */ /* 0x0003e2000c101524 */
[----:B------:R-:W-:-:S03]  /*136c0*/  ISETP.GT.AND P5, PT, R0, 0xf0, P3 ;  /* 0x000000f00000780c */ /* 0x000fc60001fa4270 */
[----:B------:R-:W-:Y:S01]  /*136d0*/  @P6 STG.E.U16 desc[UR36][R6.64+0x1d0], R18 ;  /* 0x0001d01206006986 */ /* 0x000fe2000c101524 */
[----:B------:R-:W-:Y:S01]  /*136e0*/  ISETP.GT.AND P6, PT, R0, 0xf1, P3 ;  /* 0x000000f10000780c */ /* 0x000fe20001fc4270 */
[-C--:B------:R-:W-:Y:S01]  /*136f0*/  FMUL R8, R156, R2.reuse ;  /* 0x000000029c087220 */ /* 0x080fe20000400000 */
[----:B------:R-:W-:Y:S01]  /*13700*/  FMUL R9, R155, R2 ;  /* 0x000000029b097220 */ /* 0x000fe20000400000 */
[----:B0-----:R-:W-:-:S03]  /*13710*/  F2FP.BF16.F32.PACK_AB R13, RZ, R3 ;  /* 0x00000003ff0d723e */ /* 0x001fc600000010ff */
[----:B------:R-:W-:Y:S02]  /*13720*/  F2FP.BF16.F32.PACK_AB R14, RZ, R8 ;  /* 0x00000008ff0e723e */ /* 0x000fe400000010ff */
[----:B------:R-:W-:Y:S01]  /*13730*/  F2FP.BF16.F32.PACK_AB R15, RZ, R9 ;  /* 0x00000009ff0f723e */ /* 0x000fe200000010ff */
[----:B------:R-:W-:Y:S01]  /*13740*/  @P4 STG.E.U16 desc[UR36][R6.64+0x1d2], R13 ;  /* 0x0001d20d06004986 */ /* 0x000fe2000c101524 */
[----:B------:R-:W-:-:S03]  /*13750*/  ISETP.GT.AND P4, PT, R0, 0xf1, P2 ;  /* 0x000000f10000780c */ /* 0x000fc60001784270 */
[----:B------:R-:W-:Y:S04]  /*13760*/  @P5 STG.E.U16 desc[UR36][R4.64+0x1e0], R14 ;  /* 0x0001e00e04005986 */ /* 0x000fe8000c101524 */
[----:B------:R-:W-:Y:S01]  /*13770*/  @P6 STG.E.U16 desc[UR36][R4.64+0x1e2], R15 ;  /* 0x0001e20f04006986 */ /* 0x000fe2000c101524 */
[----:B------:R-:W-:Y:S01]  /*13780*/  ISETP.GT.AND P6, PT, R0, 0xf0, P2 ;  /* 0x000000f00000780c */ /* 0x000fe200017c4270 */
[-C--:B-1----:R-:W-:Y:S01]  /*13790*/  FMUL R11, R154, R2.reuse ;  /* 0x000000029a0b7220 */ /* 0x082fe20000400000 */
[----:B------:R-:W-:-:S04]  /*137a0*/  FMUL R12, R23, R2 ;  /* 0x00000002170c7220 */ /* 0x000fc80000400000 */
[----:B------:R-:W-:Y:S02]  /*137b0*/  F2FP.BF16.F32.PACK_AB R11, RZ, R11 ;  /* 0x0000000bff0b723e */ /* 0x000fe400000010ff */
[----:B------:R-:W-:Y:S02]  /*137c0*/  F2FP.BF16.F32.PACK_AB R12, RZ, R12 ;  /* 0x0000000cff0c723e */ /* 0x000fe400000010ff */
[C---:B------:R-:W-:Y:S02]  /*137d0*/  ISETP.GT.AND P5, PT, R0.reuse, 0xf8, P3 ;  /* 0x000000f80000780c */ /* 0x040fe40001fa4270 */
[----:B------:R-:W-:Y:S01]  /*137e0*/  ISETP.GT.AND P3, PT, R0, 0xf9, P3 ;  /* 0x000000f90000780c */ /* 0x000fe20001f64270 */
[----:B------:R-:W-:Y:S01]  /*137f0*/  @P6 STG.E.U16 desc[UR36][R6.64+0x1e0], R11 ;  /* 0x0001e00b06006986 */ /* 0x000fe2000c101524 */
[----:B------:R-:W-:-:S03]  /*13800*/  FMUL R10, R22, R2 ;  /* 0x00000002160a7220 */ /* 0x000fc60000400000 */
[----:B------:R0:W-:Y:S01]  /*13810*/  @P4 STG.E.U16 desc[UR36][R6.64+0x1e2], R12 ;  /* 0x0001e20c06004986 */ /* 0x0001e2000c101524 */
[----:B------:R-:W-:Y:S01]  /*13820*/  ISETP.GT.AND P4, PT, R0, 0xf8, P2 ;  /* 0x000000f80000780c */ /* 0x000fe20001784270 */
[-C--:B------:R-:W-:Y:S01]  /*13830*/  FMUL R9, R21, R2.reuse ;  /* 0x0000000215097220 */ /* 0x080fe20000400000 */
[-C--:B------:R-:W-:Y:S01]  /*13840*/  FMUL R8, R19, R2.reuse ;  /* 0x0000000213087220 */ /* 0x080fe20000400000 */
[----:B------:R-:W-:Y:S01]  /*13850*/  FMUL R3, R20, R2 ;  /* 0x0000000214037220 */ /* 0x000fe20000400000 */
[----:B------:R-:W-:Y:S02]  /*13860*/  F2FP.BF16.F32.PACK_AB R10, RZ, R10 ;  /* 0x0000000aff0a723e */ /* 0x000fe400000010ff */
[----:B------:R-:W-:Y:S02]  /*13870*/  ISETP.GT.AND P2, PT, R0, 0xf9, P2 ;  /* 0x000000f90000780c */ /* 0x000fe40001744270 */
[----:B------:R-:W-:Y:S02]  /*13880*/  F2FP.BF16.F32.PACK_AB R9, RZ, R9 ;  /* 0x00000009ff09723e */ /* 0x000fe400000010ff */
[----:B------:R-:W-:-:S02]  /*13890*/  F2FP.BF16.F32.PACK_AB R8, RZ, R8 ;  /* 0x00000008ff08723e */ /* 0x000fc400000010ff */
[----:B------:R-:W-:Y:S01]  /*138a0*/  F2FP.BF16.F32.PACK_AB R3, RZ, R3 ;  /* 0x00000003ff03723e */ /* 0x000fe200000010ff */
[----:B------:R-:W-:Y:S01]  /*138b0*/  @P5 STG.E.U16 desc[UR36][R4.64+0x1f0], R10 ;  /* 0x0001f00a04005986 */ /* 0x000fe2000c101524 */
[----:B0-----:R-:W-:Y:S01]  /*138c0*/  PRMT R12, R8, 0x7610, R12 ;  /* 0x00007610080c7816 */ /* 0x001fe2000000000c */
[----:B------:R-:W-:Y:S01]  /*138d0*/  @P4 IMAD.MOV.U32 R8, RZ, RZ, R6 ;  /* 0x000000ffff084224 */ /* 0x000fe200078e0006 */
[----:B------:R-:W-:Y:S01]  /*138e0*/  PRMT R11, R3, 0x7610, R11 ;  /* 0x00007610030b7816 */ /* 0x000fe2000000000b */
[----:B------:R0:W-:Y:S01]  /*138f0*/  @P3 STG.E.U16 desc[UR36][R4.64+0x1f2], R9 ;  /* 0x0001f20904003986 */ /* 0x0001e2000c101524 */
[----:B------:R-:W-:Y:S01]  /*13900*/  USHF.L.U32 UR12, UR8, 0x8, URZ ;  /* 0x00000008080c7899 */ /* 0x000fe2000800063f */
[----:B------:R-:W-:Y:S01]  /*13910*/  ISETP.GT.AND P1, PT, R153, 0x80, PT ;  /* 0x000000809900780c */ /* 0x000fe20003f24270 */
[----:B------:R-:W-:Y:S01]  /*13920*/  USHF.L.U64.HI UR11, UR8, 0x8, UR9 ;  /* 0x00000008080b7899 */ /* 0x000fe20008010209 */
[----:B0-----:R-:W-:-:S03]  /*13930*/  @P4 MOV R9, R7 ;  /* 0x0000000700094202 */ /* 0x001fc60000000f00 */
[----:B------:R-:W-:Y:S02]  /*13940*/  IMAD.U32 R3, RZ, RZ, UR12 ;  /* 0x0000000cff037e24 */ /* 0x000fe4000f8e00ff */
[----:B------:R0:W-:Y:S01]  /*13950*/  @P4 STG.E.U16 desc[UR36][R8.64+0x1f0], R11 ;  /* 0x0001f00b08004986 */ /* 0x0001e2000c101524 */
[C---:B------:R-:W-:Y:S02]  /*13960*/  ISETP.GT.AND P3, PT, R0.reuse, RZ, P1 ;  /* 0x000000ff0000720c */ /* 0x040fe40000f64270 */
[----:B------:R-:W-:Y:S01]  /*13970*/  ISETP.GT.AND P4, PT, R0, 0x1, P1 ;  /* 0x000000010000780c */ /* 0x000fe20000f84270 */
[-C--:B------:R-:W-:Y:S01]  /*13980*/  FMUL R24, R24, R2.reuse ;  /* 0x0000000218187220 */ /* 0x080fe20000400000 */
[----:B------:R-:W-:Y:S01]  /*13990*/  FMUL R25, R25, R2 ;  /* 0x0000000219197220 */ /* 0x000fe20000400000 */
[----:B0-----:R-:W-:Y:S02]  /*139a0*/  @P2 IMAD.MOV.U32 R8, RZ, RZ, R6 ;  /* 0x000000ffff082224 */ /* 0x001fe400078e0006 */
[----:B------:R-:W-:-:S02]  /*139b0*/  @P2 IMAD.MOV.U32 R9, RZ, RZ, R7 ;  /* 0x000000ffff092224 */ /* 0x000fc400078e0007 */
[----:B------:R-:W-:-:S03]  /*139c0*/  IMAD.U32 R7, RZ, RZ, UR11 ;  /* 0x0000000bff077e24 */ /* 0x000fc6000f8e00ff */
[----:B------:R0:W-:Y:S01]  /*139d0*/  @P2 STG.E.U16 desc[UR36][R8.64+0x1f2], R12 ;  /* 0x0001f20c08002986 */ /* 0x0001e2000c101524 */
[C---:B------:R-:W-:Y:S02]  /*139e0*/  IADD3 R6, P2, P6, R4.reuse, UR5, R3 ;  /* 0x0000000504067c10 */ /* 0x040fe4000fe5e003 */
[----:B------:R-:W-:Y:S02]  /*139f0*/  IADD3 R4, P5, R4, UR12, RZ ;  /* 0x0000000c04047c10 */ /* 0x000fe4000ffbe0ff */
[----:B------:R-:W-:Y:S02]  /*13a00*/  IADD3.X R7, R5, UR4, R7, P2, P6 ;  /* 0x0000000405077c10 */ /* 0x000fe400097ec407 */
[----:B------:R-:W-:Y:S02]  /*13a10*/  ISETP.GT.AND P0, PT, R153, 0x88, PT ;  /* 0x000000889900780c */ /* 0x000fe40003f04270 */
[----:B------:R-:W-:Y:S02]  /*13a20*/  F2FP.BF16.F32.PACK_AB R24, RZ, R24 ;  /* 0x00000018ff18723e */ /* 0x000fe400000010ff */
[----:B------:R-:W-:-:S02]  /*13a30*/  IADD3.X R5, R5, UR11, RZ, P5, !PT ;  /* 0x0000000b05057c10 */ /* 0x000fc4000affe4ff */
[----:B------:R-:W-:Y:S02]  /*13a40*/  F2FP.BF16.F32.PACK_AB R25, RZ, R25 ;  /* 0x00000019ff19723e */ /* 0x000fe400000010ff */
[C---:B------:R-:W-:Y:S01]  /*13a50*/  ISETP.GT.AND P2, PT, R0.reuse, RZ, P0 ;  /* 0x000000ff0000720c */ /* 0x040fe20000744270 */
[----:B------:R-:W-:Y:S01]  /*13a60*/  @P3 STG.E.U16 desc[UR36][R4.64], R24 ;  /* 0x0000001804003986 */ /* 0x000fe2000c101524 */
[----:B------:R-:W-:Y:S01]  /*13a70*/  ISETP.GT.AND P3, PT, R0, 0x1, P0 ;  /* 0x000000010000780c */ /* 0x000fe20000764270 */
[-C--:B------:R-:W-:Y:S02]  /*13a80*/  FMUL R26, R26, R2.reuse ;  /* 0x000000021a1a7220 */ /* 0x080fe40000400000 */
[----:B------:R-:W-:Y:S01]  /*13a90*/  @P4 STG.E.U16 desc[UR36][R4.64+0x2], R25 ;  /* 0x0000021904004986 */ /* 0x000fe2000c101524 */
[----:B------:R-:W-:Y:S01]  /*13aa0*/  ISETP.GT.AND P4, PT, R0, 0x8, P1 ;  /* 0x000000080000780c */ /* 0x000fe20000f84270 */
[-C--:B------:R-:W-:Y:S01]  /*13ab0*/  FMUL R27, R27, R2.reuse ;  /* 0x000000021b1b7220 */ /* 0x080fe20000400000 */
[----:B0-----:R-:W-:Y:S01]  /*13ac0*/  IADD3 R8, P5, R4, UR5, RZ ;  /* 0x0000000504087c10 */ /* 0x001fe2000ffbe0ff */
[----:B------:R-:W-:Y:S01]  /*13ad0*/  FMUL R28, R28, R2 ;  /* 0x000000021c1c7220 */ /* 0x000fe20000400000 */
[----:B------:R-:W-:-:S02]  /*13ae0*/  F2FP.BF16.F32.PACK_AB R26, RZ, R26 ;  /* 0x0000001aff1a723e */ /* 0x000fc400000010ff */
[----:B------:R-:W-:Y:S02]  /*13af0*/  IADD3.X R9, R5, UR4, RZ, P5, !PT ;  /* 0x0000000405097c10 */ /* 0x000fe4000affe4ff */
[----:B------:R-:W-:Y:S02]  /*13b00*/  F2FP.BF16.F32.PACK_AB R27, RZ, R27 ;  /* 0x0000001bff1b723e */ /* 0x000fe400000010ff */
[----:B------:R-:W-:Y:S01]  /*13b10*/  F2FP.BF16.F32.PACK_AB R28, RZ, R28 ;  /* 0x0000001cff1c723e */ /* 0x000fe200000010ff */
[----:B------:R-:W-:Y:S01]  /*13b20*/  @P2 STG.E.U16 desc[UR36][R8.64], R26 ;  /* 0x0000001a08002986 */ /* 0x000fe2000c101524 */
[C---:B------:R-:W-:Y:S02]  /*13b30*/  ISETP.GT.AND P5, PT, R0.reuse, 0x9, P1 ;  /* 0x000000090000780c */ /* 0x040fe40000fa4270 */
[C---:B------:R-:W-:Y:S01]  /*13b40*/  ISETP.GT.AND P2, PT, R0.reuse, 0x8, P0 ;  /* 0x000000080000780c */ /* 0x040fe20000744270 */
[----:B------:R-:W-:Y:S01]  /*13b50*/  @P3 STG.E.U16 desc[UR36][R8.64+0x2], R27 ;  /* 0x0000021b08003986 */ /* 0x000fe2000c101524 */
[-C--:B------:R-:W-:Y:S01]  /*13b60*/  FMUL R29, R29, R2.reuse ;  /* 0x000000021d1d7220 */ /* 0x080fe20000400000 */
[----:B------:R-:W-:Y:S01]  /*13b70*/  ISETP.GT.AND P3, PT, R0, 0x9, P0 ;  /* 0x000000090000780c */ /* 0x000fe20000764270 */
[-C--:B------:R-:W-:Y:S01]  /*13b80*/  FMUL R30, R30, R2.reuse ;  /* 0x000000021e1e7220 */ /* 0x080fe20000400000 */
[----:B------:R-:W-:Y:S01]  /*13b90*/  @P4 STG.E.U16 desc[UR36][R4.64+0x10], R28 ;  /* 0x0000101c04004986 */ /* 0x000fe2000c101524 */
[----:B------:R-:W-:Y:S01]  /*13ba0*/  ISETP.GT.AND P4, PT, R0, 0x10, P1 ;  /* 0x000000100000780c */ /* 0x000fe20000f84270 */
[-C--:B------:R-:W-:Y:S01]  /*13bb0*/  FMUL R31, R31, R2.reuse ;  /* 0x000000021f1f7220 */ /* 0x080fe20000400000 */
[----:B------:R-:W-:Y:S01]  /*13bc0*/  IADD3 R10, P6, R4, UR5, RZ ;  /* 0x00000005040a7c10 */ /* 0x000fe2000ffde0ff */
[----:B------:R-:W-:Y:S01]  /*13bd0*/  FMUL R32, R32, R2 ;  /* 0x0000000220207220 */ /* 0x000fe20000400000 */
[----:B------:R-:W-:-:S02]  /*13be0*/  F2FP.BF16.F32.PACK_AB R29, RZ, R29 ;  /* 0x0000001dff1d723e */ /* 0x000fc400000010ff */
[----:B------:R-:W-:Y:S02]  /*13bf0*/  F2FP.BF16.F32.PACK_AB R30, RZ, R30 ;  /* 0x0000001eff1e723e */ /* 0x000fe400000010ff */
[----:B------:R-:W-:Y:S02]  /*13c00*/  IADD3.X R11, R5, UR4, RZ, P6, !PT ;  /* 0x00000004050b7c10 */ /* 0x000fe4000b7fe4ff */
[----:B------:R-:W-:Y:S01]  /*13c10*/  F2FP.BF16.F32.PACK_AB R31, RZ, R31 ;  /* 0x0000001fff1f723e */ /* 0x000fe200000010ff */
[----:B------:R-:W-:Y:S01]  /*13c20*/  @P5 STG.E.U16 desc[UR36][R4.64+0x12], R29 ;  /* 0x0000121d04005986 */ /* 0x000fe2000c101524 */
[----:B------:R-:W-:Y:S02]  /*13c30*/  F2FP.BF16.F32.PACK_AB R32, RZ, R32 ;  /* 0x00000020ff20723e */ /* 0x000fe400000010ff */
[C---:B------:R-:W-:Y:S01]  /*13c40*/  ISETP.GT.AND P5, PT, R0.reuse, 0x11, P1 ;  /* 0x000000110000780c */ /* 0x040fe20000fa4270 */
[----:B------:R-:W-:Y:S01]  /*13c50*/  @P2 STG.E.U16 desc[UR36][R10.64+0x10], R30 ;  /* 0x0000101e0a002986 */ /* 0x000fe2000c101524 */
[----:B------:R-:W-:Y:S01]  /*13c60*/  ISETP.GT.AND P2, PT, R0, 0x10, P0 ;  /* 0x000000100000780c */ /* 0x000fe20000744270 */
[----:B------:R-:W-:-:S02]  /*13c70*/  FMUL R33, R33, R2 ;  /* 0x0000000221217220 */ /* 0x000fc40000400000 */
[----:B------:R-:W-:Y:S01]  /*13c80*/  @P3 STG.E.U16 desc[UR36][R6.64+0x12], R31 ;  /* 0x0000121f06003986 */ /* 0x000fe2000c101524 */
[----:B------:R-:W-:Y:S01]  /*13c90*/  ISETP.GT.AND P3, PT, R0, 0x11, P0 ;  /* 0x000000110000780c */ /* 0x000fe20000764270 */
[-C--:B------:R-:W-:Y:S02]  /*13ca0*/  FMUL R34, R34, R2.reuse ;  /* 0x0000000222227220 */ /* 0x080fe40000400000 */
[----:B------:R-:W-:Y:S01]  /*13cb0*/  @P4 STG.E.U16 desc[UR36][R4.64+0x20], R32 ;  /* 0x0000202004004986 */ /* 0x000fe2000c101524 */
[----:B------:R-:W-:Y:S01]  /*13cc0*/  ISETP.GT.AND P4, PT, R0, 0x18, P1 ;  /* 0x000000180000780c */ /* 0x000fe20000f84270 */
[-C--:B------:R-:W-:Y:S01]  /*13cd0*/  FMUL R35, R35, R2.reuse ;  /* 0x0000000223237220 */ /* 0x080fe20000400000 */
[----:B------:R-:W-:Y:S01]  /*13ce0*/  FMUL R36, R36, R2 ;  /* 0x0000000224247220 */ /* 0x000fe20000400000 */
[----:B------:R-:W-:Y:S02]  /*13cf0*/  F2FP.BF16.F32.PACK_AB R33, RZ, R33 ;  /* 0x00000021ff21723e */ /* 0x000fe400000010ff */
[----:B------:R-:W-:-:S02]  /*13d00*/  F2FP.BF16.F32.PACK_AB R34, RZ, R34 ;  /* 0x00000022ff22723e */ /* 0x000fc400000010ff */
[----:B------:R-:W-:Y:S01]  /*13d10*/  F2FP.BF16.F32.PACK_AB R35, RZ, R35 ;  /* 0x00000023ff23723e */ /* 0x000fe200000010ff */
[----:B------:R-:W-:Y:S01]  /*13d20*/  @P5 STG.E.U16 desc[UR36][R4.64+0x22], R33 ;  /* 0x0000222104005986 */ /* 0x000fe2000c101524 */
[----:B------:R-:W-:Y:S02]  /*13d30*/  F2FP.BF16.F32.PACK_AB R36, RZ, R36 ;  /* 0x00000024ff24723e */ /* 0x000fe400000010ff */
[C---:B------:R-:W-:Y:S01]  /*13d40*/  ISETP.GT.AND P5, PT, R0.reuse, 0x19, P1 ;  /* 0x000000190000780c */ /* 0x040fe20000fa4270 */
[----:B------:R-:W-:Y:S01]  /*13d50*/  @P2 STG.E.U16 desc[UR36][R6.64+0x20], R34 ;  /* 0x0000202206002986 */ /* 0x000fe2000c101524 */
[C---:B------:R-:W-:Y:S01]  /*13d60*/  ISETP.GT.AND P2, PT, R0.reuse, 0x18, P0 ;  /* 0x000000180000780c */ /* 0x040fe20000744270 */
[-C--:B------:R-:W-:Y:S02]  /*13d70*/  FMUL R37, R37, R2.reuse ;  /* 0x0000000225257220 */ /* 0x080fe40000400000 */
[----:B------:R-:W-:Y:S01]  /*13d80*/  @P3 STG.E.U16 desc[UR36][R6.64+0x22], R35 ;  /* 0x0000222306003986 */ /* 0x000fe2000c101524 */
[----:B------:R-:W-:Y:S01]  /*13d90*/  ISETP.GT.AND P3, PT, R0, 0x19, P0 ;  /* 0x000000190000780c */ /* 0x000fe20000764270 */
[----:B------:R-:W-:-:S02]  /*13da0*/  FMUL R38, R38, R2 ;  /* 0x0000000226267220 */ /* 0x000fc40000400000 */
[----:B------:R-:W-:Y:S01]  /*13db0*/  @P4 STG.E.U16 desc[UR36][R4.64+0x30], R36 ;  /* 0x0000302404004986 */ /* 0x000fe2000c101524 */
[----:B------:R-:W-:Y:S01]  /*13dc0*/  ISETP.GT.AND P4, PT, R0, 0x20, P1 ;  /* 0x000000200000780c */ /* 0x000fe20000f84270 */
[-C--:B------:R-:W-:Y:S01]  /*13dd0*/  FMUL R39, R39, R2.reuse ;  /* 0x0000000227277220 */ /* 0x080fe20000400000 */
[----:B------:R-:W-:Y:S01]  /*13de0*/  FMUL R40, R40, R2 ;  /* 0x0000000228287220 */ /* 0x000fe20000400000 */
[----:B------:R-:W-:Y:S02]  /*13df0*/  F2FP.BF16.F32.PACK_AB R37, RZ, R37 ;  /* 0x00000025ff25723e */ /* 0x000fe400000010ff */
[----:B------:R-:W-:Y:S02]  /*13e00*/  F2FP.BF16.F32.PACK_AB R38, RZ, R38 ;  /* 0x00000026ff26723e */ /* 0x000fe400000010ff */
[----:B------:R-:W-:Y:S01]  /*13e10*/  F2FP.BF16.F32.PACK_AB R39, RZ, R39 ;  /* 0x00000027ff27723e */ /* 0x000fe200000010ff */
[----:B------:R-:W-:Y:S01]  /*13e20*/  @P5 STG.E.U16 desc[UR36][R4.64+0x32], R37 ;  /* 0x0000322504005986 */ /* 0x000fe2000c101524 */
[----:B------:R-:W-:-:S02]  /*13e30*/  F2FP.BF16.F32.PACK_AB R40, RZ, R40 ;  /* 0x00000028ff28723e */ /* 0x000fc400000010ff */
[C---:B------:R-:W-:Y:S01]  /*13e40*/  ISETP.GT.AND P5, PT, R0.reuse, 0x21, P1 ;  /* 0x000000210000780c */ /* 0x040fe20000fa4270 */
[----:B------:R-:W-:Y:S01]  /*13e50*/  @P2 STG.E.U16 desc[UR36][R6.64+0x30], R38 ;  /* 0x0000302606002986 */ /* 0x000fe2000c101524 */
[C---:B------:R-:W-:Y:S01]  /*13e60*/  ISETP.GT.AND P2, PT, R0.reuse, 0x20, P0 ;  /* 0x000000200000780c */ /* 0x040fe20000744270 */
[-C--:B------:R-:W-:Y:S02]  /*13e70*/  FMUL R41, R41, R2.reuse ;  /* 0x0000000229297220 */ /* 0x080fe40000400000 */
[----:B------:R-:W-:Y:S01]  /*13e80*/  @P3 STG.E.U16 desc[UR36][R6.64+0x32], R39 ;  /* 0x0000322706003986 */ /* 0x000fe2000c101524 */
[----:B------:R-:W-:Y:S01]  /*13e90*/  ISETP.GT.AND P3, PT, R0, 0x21, P0 ;  /* 0x000000210000780c */ /* 0x000fe20000764270 */
[-C--:B------:R-:W-:Y:S02]  /*13ea0*/  FMUL R42, R42, R2.reuse ;  /* 0x000000022a2a7220 */ /* 0x080fe40000400000 */
[----:B------:R-:W-:Y:S01]  /*13eb0*/  @P4 STG.E.U16 desc[UR36][R4.64+0x40], R40 ;  /* 0x0000402804004986 */ /* 0x000fe2000c101524 */
[----:B------:R-:W-:Y:S01]  /*13ec0*/  ISETP.GT.AND P4, PT, R0, 0x28, P1 ;  /* 0x000000280000780c */ /* 0x000fe20000f84270 */
[-C--:B------:R-:W-:Y:S01]  /*13ed0*/  FMUL R43, R43, R2.reuse ;  /* 0x000000022b2b7220 */ /* 0x080fe20000400000 */
[----:B------:R-:W-:Y:S01]  /*13ee0*/  FMUL R44, R44, R2 ;  /* 0x000000022c2c7220 */ /* 0x000fe20000400000 */
[----:B------:R-:W-:-:S02]  /*13ef0*/  F2FP.BF16.F32.PACK_AB R41, RZ, R41 ;  /* 0x00000029ff29723e */ /* 0x000fc400000010ff */
[----:B------:R-:W-:Y:S02]  /*13f00*/  F2FP.BF16.F32.PACK_AB R42, RZ, R42 ;  /* 0x0000002aff2a723e */ /* 0x000fe400000010ff */
        /* <DEDUP_REMOVED lines=357> */
[----:B------:R-:W-:Y:S01]  /*15560*/  ISETP.GT.AND P2, PT, R0, 0xd8, P0 ;  /* 0x000000d80000780c */ /* 0x000fe20000744270 */
[-C--:B------:R-:W-:Y:S02]  /*15570*/  FMUL R133, R133, R2.reuse ;  /* 0x0000000285857220 */ /* 0x080fe40000400000 */
[----:B------:R-:W-:Y:S01]  /*15580*/  @P3 STG.E.U16 desc[UR36][R6.64+0x1a2], R131 ;  /* 0x0001a28306003986 */ /* 0x000fe2000c101524 */
[----:B------:R-:W-:-:S03]  /*15590*/  FMUL R134, R134, R2 ;  /* 0x0000000286867220 */ /* 0x000fc60000400000 */
[----:B------:R-:W-:Y:S01]  /*155a0*/  @P4 STG.E.U16 desc[UR36][R4.64+0x1b0], R132 ;  /* 0x0001b08404004986 */ /* 0x000fe2000c101524 */
[C---:B------:R-:W-:Y:S01]  /*155b0*/  ISETP.GT.AND P4, PT, R0.reuse, 0xd9, P0 ;  /* 0x000000d90000780c */ /* 0x040fe20000784270 */
[----:B------:R-:W-:Y:S01]  /*155c0*/  FMUL R135, R135, R2 ;  /* 0x0000000287877220 */ /* 0x000fe20000400000 */
[----:B------:R-:W-:Y:S02]  /*155d0*/  F2FP.BF16.F32.PACK_AB R133, RZ, R133 ;  /* 0x00000085ff85723e */ /* 0x000fe400000010ff */
[----:B------:R-:W-:Y:S02]  /*155e0*/  F2FP.BF16.F32.PACK_AB R134, RZ, R134 ;  /* 0x00000086ff86723e */ /* 0x000fe400000010ff */
[----:B------:R-:W-:Y:S01]  /*155f0*/  F2FP.BF16.F32.PACK_AB R135, RZ, R135 ;  /* 0x00000087ff87723e */ /* 0x000fe200000010ff */
[----:B------:R-:W-:Y:S01]  /*15600*/  @P5 STG.E.U16 desc[UR36][R4.64+0x1b2], R133 ;  /* 0x0001b28504005986 */ /* 0x000fe2000c101524 */
[----:B------:R-:W-:-:S03]  /*15610*/  ISETP.GT.AND P5, PT, R0, 0xe0, P1 ;  /* 0x000000e00000780c */ /* 0x000fc60000fa4270 */
[----:B------:R-:W-:Y:S01]  /*15620*/  @P2 STG.E.U16 desc[UR36][R6.64+0x1b0], R134 ;  /* 0x0001b08606002986 */ /* 0x000fe2000c101524 */
[----:B------:R-:W-:Y:S01]  /*15630*/  ISETP.GT.AND P2, PT, R0, 0xe1, P1 ;  /* 0x000000e10000780c */ /* 0x000fe20000f44270 */
[-C--:B------:R-:W-:Y:S01]  /*15640*/  FMUL R136, R136, R2.reuse ;  /* 0x0000000288887220 */ /* 0x080fe20000400000 */
[C---:B------:R-:W-:Y:S01]  /*15650*/  ISETP.GT.AND P3, PT, R0.reuse, 0xe0, P0 ;  /* 0x000000e00000780c */ /* 0x040fe20000764270 */
[----:B------:R-:W-:Y:S01]  /*15660*/  @P4 STG.E.U16 desc[UR36][R6.64+0x1b2], R135 ;  /* 0x0001b28706004986 */ /* 0x000fe2000c101524 */
[-C--:B------:R-:W-:Y:S01]  /*15670*/  FMUL R137, R137, R2.reuse ;  /* 0x0000000289897220 */ /* 0x080fe20000400000 */
[----:B------:R-:W-:Y:S01]  /*15680*/  ISETP.GT.AND P4, PT, R0, 0xe1, P0 ;  /* 0x000000e10000780c */ /* 0x000fe20000784270 */
[-C--:B------:R-:W-:Y:S01]  /*15690*/  FMUL R138, R138, R2.reuse ;  /* 0x000000028a8a7220 */ /* 0x080fe20000400000 */
[----:B------:R-:W-:Y:S01]  /*156a0*/  FMUL R139, R139, R2 ;  /* 0x000000028b8b7220 */ /* 0x000fe20000400000 */
[----:B------:R-:W-:Y:S02]  /*156b0*/  F2FP.BF16.F32.PACK_AB R136, RZ, R136 ;  /* 0x00000088ff88723e */ /* 0x000fe400000010ff */
[----:B------:R-:W-:-:S02]  /*156c0*/  F2FP.BF16.F32.PACK_AB R137, RZ, R137 ;  /* 0x00000089ff89723e */ /* 0x000fc400000010ff */
[----:B------:R-:W-:Y:S02]  /*156d0*/  F2FP.BF16.F32.PACK_AB R138, RZ, R138 ;  /* 0x0000008aff8a723e */ /* 0x000fe400000010ff */
[----:B------:R-:W-:Y:S01]  /*156e0*/  F2FP.BF16.F32.PACK_AB R139, RZ, R139 ;  /* 0x0000008bff8b723e */ /* 0x000fe200000010ff */
[----:B------:R-:W-:Y:S01]  /*156f0*/  @P5 STG.E.U16 desc[UR36][R4.64+0x1c0], R136 ;  /* 0x0001c08804005986 */ /* 0x000fe2000c101524 */
[----:B------:R-:W-:-:S03]  /*15700*/  ISETP.GT.AND P5, PT, R0, 0xe9, P1 ;  /* 0x000000e90000780c */ /* 0x000fc60000fa4270 */
[----:B------:R-:W-:Y:S01]  /*15710*/  @P2 STG.E.U16 desc[UR36][R4.64+0x1c2], R137 ;  /* 0x0001c28904002986 */ /* 0x000fe2000c101524 */
[C---:B------:R-:W-:Y:S02]  /*15720*/  ISETP.GT.AND P2, PT, R0.reuse, 0xe8, P1 ;  /* 0x000000e80000780c */ /* 0x040fe40000f44270 */
[C---:B------:R-:W-:Y:S01]  /*15730*/  ISETP.GT.AND P6, PT, R0.reuse, 0xe8, P0 ;  /* 0x000000e80000780c */ /* 0x040fe200007c4270 */
[----:B------:R-:W-:Y:S01]  /*15740*/  @P3 STG.E.U16 desc[UR36][R6.64+0x1c0], R138 ;  /* 0x0001c08a06003986 */ /* 0x000fe2000c101524 */
[----:B------:R-:W-:Y:S01]  /*15750*/  ISETP.GT.AND P3, PT, R0, 0xe9, P0 ;  /* 0x000000e90000780c */ /* 0x000fe20000764270 */
[-C--:B------:R-:W-:Y:S01]  /*15760*/  FMUL R140, R140, R2.reuse ;  /* 0x000000028c8c7220 */ /* 0x080fe20000400000 */
[-C--:B------:R-:W-:Y:S01]  /*15770*/  FMUL R141, R141, R2.reuse ;  /* 0x000000028d8d7220 */ /* 0x080fe20000400000 */
[----:B------:R-:W-:Y:S01]  /*15780*/  @P4 STG.E.U16 desc[UR36][R6.64+0x1c2], R139 ;  /* 0x0001c28b06004986 */ /* 0x000fe2000c101524 */
[----:B------:R-:W-:Y:S01]  /*15790*/  ISETP.GT.AND P4, PT, R0, 0xf0, P1 ;  /* 0x000000f00000780c */ /* 0x000fe20000f84270 */
[-C--:B------:R-:W-:Y:S01]  /*157a0*/  FMUL R142, R142, R2.reuse ;  /* 0x000000028e8e7220 */ /* 0x080fe20000400000 */
[-C--:B------:R-:W-:Y:S01]  /*157b0*/  FMUL R143, R143, R2.reuse ;  /* 0x000000028f8f7220 */ /* 0x080fe20000400000 */
[----:B------:R-:W-:Y:S01]  /*157c0*/  FMUL R144, R144, R2 ;  /* 0x0000000290907220 */ /* 0x000fe20000400000 */
[----:B------:R-:W-:-:S02]  /*157d0*/  F2FP.BF16.F32.PACK_AB R140, RZ, R140 ;  /* 0x0000008cff8c723e */ /* 0x000fc400000010ff */
[----:B------:R-:W-:Y:S02]  /*157e0*/  F2FP.BF16.F32.PACK_AB R141, RZ, R141 ;  /* 0x0000008dff8d723e */ /* 0x000fe400000010ff */
[----:B------:R-:W-:Y:S02]  /*157f0*/  F2FP.BF16.F32.PACK_AB R142, RZ, R142 ;  /* 0x0000008eff8e723e */ /* 0x000fe400000010ff */
[----:B------:R-:W-:Y:S02]  /*15800*/  F2FP.BF16.F32.PACK_AB R143, RZ, R143 ;  /* 0x0000008fff8f723e */ /* 0x000fe400000010ff */
[----:B------:R-:W-:Y:S01]  /*15810*/  F2FP.BF16.F32.PACK_AB R144, RZ, R144 ;  /* 0x00000090ff90723e */ /* 0x000fe200000010ff */
[----:B------:R-:W-:Y:S01]  /*15820*/  @P2 STG.E.U16 desc[UR36][R4.64+0x1d0], R140 ;  /* 0x0001d08c04002986 */ /* 0x000fe2000c101524 */
[----:B------:R-:W-:-:S03]  /*15830*/  ISETP.GT.AND P2, PT, R0, 0xf1, P1 ;  /* 0x000000f10000780c */ /* 0x000fc60000f44270 */
[----:B------:R-:W-:Y:S01]  /*15840*/  @P5 STG.E.U16 desc[UR36][R4.64+0x1d2], R141 ;  /* 0x0001d28d04005986 */ /* 0x000fe2000c101524 */
[----:B------:R-:W-:-:S03]  /*15850*/  ISETP.GT.AND P5, PT, R0, 0xf0, P0 ;  /* 0x000000f00000780c */ /* 0x000fc600007a4270 */
[----:B------:R-:W-:Y:S01]  /*15860*/  @P6 STG.E.U16 desc[UR36][R6.64+0x1d0], R142 ;  /* 0x0001d08e06006986 */ /* 0x000fe2000c101524 */
[----:B------:R-:W-:-:S03]  /*15870*/  FMUL R145, R145, R2 ;  /* 0x0000000291917220 */ /* 0x000fc60000400000 */
[----:B------:R-:W-:Y:S01]  /*15880*/  @P3 STG.E.U16 desc[UR36][R6.64+0x1d2], R143 ;  /* 0x0001d28f06003986 */ /* 0x000fe2000c101524 */
[----:B------:R-:W-:-:S03]  /*15890*/  ISETP.GT.AND P3, PT, R0, 0xf8, P1 ;  /* 0x000000f80000780c */ /* 0x000fc60000f64270 */
[----:B------:R-:W-:Y:S01]  /*158a0*/  @P4 STG.E.U16 desc[UR36][R4.64+0x1e0], R144 ;  /* 0x0001e09004004986 */ /* 0x000fe2000c101524 */
[----:B------:R-:W-:Y:S01]  /*158b0*/  ISETP.GT.AND P4, PT, R0, 0xf1, P0 ;  /* 0x000000f10000780c */ /* 0x000fe20000784270 */
[-C--:B------:R-:W-:Y:S01]  /*158c0*/  FMUL R146, R146, R2.reuse ;  /* 0x0000000292927220 */ /* 0x080fe20000400000 */
[C---:B------:R-:W-:Y:S01]  /*158d0*/  ISETP.GT.AND P1, PT, R0.reuse, 0xf9, P1 ;  /* 0x000000f90000780c */ /* 0x040fe20000f24270 */
[-C--:B------:R-:W-:Y:S01]  /*158e0*/  FMUL R147, R147, R2.reuse ;  /* 0x0000000293937220 */ /* 0x080fe20000400000 */
[----:B------:R-:W-:Y:S01]  /*158f0*/  ISETP.GT.AND P6, PT, R0, 0xf8, P0 ;  /* 0x000000f80000780c */ /* 0x000fe200007c4270 */
[-C--:B------:R-:W-:Y:S01]  /*15900*/  FMUL R148, R148, R2.reuse ;  /* 0x0000000294947220 */ /* 0x080fe20000400000 */
[----:B------:R-:W-:Y:S01]  /*15910*/  FMUL R149, R149, R2 ;  /* 0x0000000295957220 */ /* 0x000fe20000400000 */
[----:B------:R-:W-:Y:S02]  /*15920*/  F2FP.BF16.F32.PACK_AB R145, RZ, R145 ;  /* 0x00000091ff91723e */ /* 0x000fe400000010ff */
[----:B------:R-:W-:-:S02]  /*15930*/  F2FP.BF16.F32.PACK_AB R146, RZ, R146 ;  /* 0x00000092ff92723e */ /* 0x000fc400000010ff */
[----:B------:R-:W-:Y:S02]  /*15940*/  ISETP.GT.AND P0, PT, R0, 0xf9, P0 ;  /* 0x000000f90000780c */ /* 0x000fe40000704270 */
[----:B------:R-:W-:Y:S01]  /*15950*/  F2FP.BF16.F32.PACK_AB R147, RZ, R147 ;  /* 0x00000093ff93723e */ /* 0x000fe200000010ff */
[----:B------:R-:W-:Y:S01]  /*15960*/  FMUL R150, R150, R2 ;  /* 0x0000000296967220 */ /* 0x000fe20000400000 */
[----:B------:R-:W-:Y:S02]  /*15970*/  F2FP.BF16.F32.PACK_AB R148, RZ, R148 ;  /* 0x00000094ff94723e */ /* 0x000fe400000010ff */
[----:B------:R-:W-:Y:S01]  /*15980*/  F2FP.BF16.F32.PACK_AB R149, RZ, R149 ;  /* 0x00000095ff95723e */ /* 0x000fe200000010ff */
[----:B------:R-:W-:Y:S01]  /*15990*/  FMUL R151, R151, R2 ;  /* 0x0000000297977220 */ /* 0x000fe20000400000 */
[----:B------:R-:W-:Y:S01]  /*159a0*/  @P2 STG.E.U16 desc[UR36][R4.64+0x1e2], R145 ;  /* 0x0001e29104002986 */ /* 0x000fe2000c101524 */
[----:B------:R-:W-:-:S03]  /*159b0*/  F2FP.BF16.F32.PACK_AB R150, RZ, R150 ;  /* 0x00000096ff96723e */ /* 0x000fc600000010ff */
[----:B------:R-:W-:Y:S01]  /*159c0*/  @P5 STG.E.U16 desc[UR36][R6.64+0x1e0], R146 ;  /* 0x0001e09206005986 */ /* 0x000fe2000c101524 */
[----:B------:R-:W-:-:S03]  /*159d0*/  F2FP.BF16.F32.PACK_AB R151, RZ, R151 ;  /* 0x00000097ff97723e */ /* 0x000fc600000010ff */
[----:B------:R-:W-:Y:S04]  /*159e0*/  @P4 STG.E.U16 desc[UR36][R6.64+0x1e2], R147 ;  /* 0x0001e29306004986 */ /* 0x000fe8000c101524 */
[----:B------:R-:W-:Y:S04]  /*159f0*/  @P3 STG.E.U16 desc[UR36][R4.64+0x1f0], R148 ;  /* 0x0001f09404003986 */ /* 0x000fe8000c101524 */
[----:B------:R0:W-:Y:S02]  /*15a00*/  @P1 STG.E.U16 desc[UR36][R4.64+0x1f2], R149 ;  /* 0x0001f29504001986 */ /* 0x0001e4000c101524 */
[----:B0-----:R-:W-:-:S02]  /*15a10*/  @P6 IMAD.MOV.U32 R4, RZ, RZ, R6 ;  /* 0x000000ffff046224 */ /* 0x001fc400078e0006 */
[----:B------:R-:W-:-:S05]  /*15a20*/  @P6 IMAD.MOV.U32 R5, RZ, RZ, R7 ;  /* 0x000000ffff056224 */ /* 0x000fca00078e0007 */
[----:B------:R0:W-:Y:S04]  /*15a30*/  @P6 STG.E.U16 desc[UR36][R4.64+0x1f0], R150 ;  /* 0x0001f09604006986 */ /* 0x0001e8000c101524 */
[----:B------:R0:W-:Y:S02]  /*15a40*/  @P0 STG.E.U16 desc[UR36][R6.64+0x1f2], R151 ;  /* 0x0001f29706000986 */ /* 0x0001e4000c101524 */
.L_x_542:
[----:B------:R-:W-:Y:S05]  /*15a50*/  BSYNC B0 ;  /* 0x0000000000007941 */ /* 0x000fea0003800000 */
.L_x_34:
[----:B0-----:R-:W2:Y:S04]  /*15a60*/  LDL.LU R5, [R1+0x200] ;  /* 0x0002000001057983 */ /* 0x001ea80000300800 */
[----:B------:R-:W2:Y:S01]  /*15a70*/  LDL.LU R4, [R1+0x204] ;  /* 0x0002040001047983 */ /* 0x000ea20000300800 */
[----:B------:R-:W-:Y:S01]  /*15a80*/  ULDC UR4, c[0x0][0xc] ;  /* 0x0000030000047ab9 */ /* 0x000fe20000000800 */
[----:B------:R-:W-:Y:S01]  /*15a90*/  ULDC UR5, c[0x0][0x10] ;  /* 0x0000040000057ab9 */ /* 0x000fe20000000800 */
[----:B-----5:R-:W2:Y:S01]  /*15aa0*/  LDC R3, c[0x0][0x14] ;  /* 0x00000500ff037b82 */ /* 0x020ea20000000800 */
[----:B------:R-:W-:Y:S01]  /*15ab0*/  UIMAD.WIDE.U32 UR4, UR4, UR5, URZ ;  /* 0x00000005040472a5 */ /* 0x000fe2000f8e003f */
[----:B----4-:R-:W-:Y:S01]  /*15ac0*/  PRMT R0, RZ, 0x7610, R0 ;  /* 0x00007610ff007816 */ /* 0x010fe20000000000 */
[----:B------:R-:W-:Y:S01]  /*15ad0*/  UMOV UR42, 0xffffffff ;  /* 0xffffffff002a7882 */ /* 0x000fe20000000000 */
[----:B------:R-:W-:-:S03]  /*15ae0*/  UMOV UR43, 0xffffffff ;  /* 0xffffffff002b7882 */ /* 0x000fc60000000000 */
[----:B--2---:R-:W-:-:S04]  /*15af0*/  IMAD.WIDE.U32 R4, R3, UR4, R4 ;  /* 0x0000000403047c25 */ /* 0x004fc8000f8e0004 */
[----:B------:R-:W-:Y:S01]  /*15b00*/  IMAD R3, R3, UR5, RZ ;  /* 0x0000000503037c24 */ /* 0x000fe2000f8e02ff */
[----:B------:R-:W-:Y:S01]  /*15b10*/  ULDC.64 UR4, c[0x0][0x650] ;  /* 0x0001940000047ab9 */ /* 0x000fe20000000a00 */
[----:B------:R-:W-:Y:S01]  /*15b20*/  IMAD.MOV.U32 R7, RZ, RZ, R4 ;  /* 0x000000ffff077224 */ /* 0x000fe200078e0004 */
[----:B------:R-:W-:Y:S01]  /*15b30*/  ISETP.GE.U32.AND P0, PT, R4, UR4, PT ;  /* 0x0000000404007c0c */ /* 0x000fe2000bf06070 */
[----:B------:R-:W-:-:S05]  /*15b40*/  IMAD.IADD R6, R5, 0x1, R3 ;  /* 0x0000000105067824 */ /* 0x000fca00078e0203 */
[----:B------:R0:W-:Y:S01]  /*15b50*/  STL [R1+0x200], R6 ;  /* 0x0002000601007387 */ /* 0x0001e20000100800 */
[----:B------:R-:W-:-:S03]  /*15b60*/  ISETP.GE.U32.AND.EX P0, PT, R6, UR5, PT, P0 ;  /* 0x0000000506007c0c */ /* 0x000fc6000bf06100 */
[----:B------:R0:W-:Y:S10]  /*15b70*/  STL [R1+0x204], R7 ;  /* 0x0002040701007387 */ /* 0x0001f40000100800 */
[----:B0-----:R-:W-:Y:S05]  /*15b80*/  @P0 BRA `(.L_x_543) ;  /* 0x0000000400880947 */ /* 0x001fea0003800000 */
[----:B------:R-:W0:Y:S01]  /*15b90*/  S2UR UR6, SR_CTAID.X ;  /* 0x00000000000679c3 */ /* 0x000e220000002500 */
[----:B------:R-:W-:Y:S01]  /*15ba0*/  ULDC.64 UR12, c[0x0][0x628] ;  /* 0x00018a00000c7ab9 */ /* 0x000fe20000000a00 */
[----:B------:R-:W-:Y:S01]  /*15bb0*/  ULDC UR4, c[0x0][0x150] ;  /* 0x0000540000047ab9 */ /* 0x000fe20000000800 */
[----:B------:R-:W-:Y:S01]  /*15bc0*/  ISETP.NE.U32.AND P0, PT, RZ, UR12, PT ;  /* 0x0000000cff007c0c */ /* 0x000fe2000bf05070 */
[----:B------:R-:W-:Y:S01]  /*15bd0*/  ULDC UR15, c[0x0][0x630] ;  /* 0x00018c00000f7ab9 */ /* 0x000fe20000000800 */
[C---:B------:R-:W-:Y:S01]  /*15be0*/  R2UR UR16, R7.reuse ;  /* 0x00000000071072ca */ /* 0x040fe200000e0000 */
[----:B------:R-:W-:Y:S01]  /*15bf0*/  ULDC UR19, c[0x0][0x154] ;  /* 0x0000550000137ab9 */ /* 0x000fe20000000800 */
[----:B------:R-:W-:Y:S01]  /*15c00*/  ISETP.NE.AND.EX P0, PT, RZ, UR13, PT, P0 ;  /* 0x0000000dff007c0c */ /* 0x000fe2000bf05300 */
[----:B------:R-:W2:Y:S01]  /*15c10*/  S2UR UR18, SR_CTAID.Y ;  /* 0x00000000001279c3 */ /* 0x000ea20000002600 */
[----:B------:R-:W-:Y:S02]  /*15c20*/  R2UR UR17, R6 ;  /* 0x00000000061172ca */ /* 0x000fe400000e0000 */
[----:B------:R-:W-:-:S02]  /*15c30*/  R2UR UR10, R7 ;  /* 0x00000000070a72ca */ /* 0x000fc400000e0000 */
[----:B------:R-:W-:Y:S02]  /*15c40*/  R2UR UR11, R6 ;  /* 0x00000000060b72ca */ /* 0x000fe400000e0000 */
[----:B0-----:R-:W-:-:S05]  /*15c50*/  I2FP.F32.U32 R0, UR6 ;  /* 0x0000000600007c45 */ /* 0x001fca0008201000 */
[----:B------:R-:W-:-:S04]  /*15c60*/  FMUL R0, R0, UR4 ;  /* 0x0000000400007c20 */ /* 0x000fc80008400000 */
[----:B------:R0:W4:Y:S01]  /*15c70*/  F2I.U32.TRUNC.NTZ R3, R0 ;  /* 0x0000000000037305 */ /* 0x000122000020f000 */
[----:B--2---:R-:W-:Y:S05]  /*15c80*/  @!P0 BRA `(.L_x_544) ;  /* 0x0000000000308947 */ /* 0x004fea0003800000 */
        /* <DEDUP_REMOVED lines=12> */
.L_x_544:
[----:B------:R-:W-:Y:S01]  /*15d50*/  USHF.R.U64 UR43, UR10, UR15, UR11 ;  /* 0x0000000f0a2b7299 */ /* 0x000fe2000800120b */
[----:B0-----:R-:W-:Y:S01]  /*15d60*/  I2FP.F32.U32 R0, UR18 ;  /* 0x0000001200007c45 */ /* 0x001fe20008201000 */
[----:B------:R-:W-:Y:S02]  /*15d70*/  USHF.R.U32.HI UR4, URZ, UR15, UR11 ;  /* 0x0000000f3f047299 */ /* 0x000fe4000801160b */
[----:B------:R-:W-:Y:S02]  /*15d80*/  UIADD3 UR10, UP0, URZ, -UR43, URZ ;  /* 0x8000002b3f0a7290 */ /* 0x000fe4000ff1e03f */
[----:B------:R-:W-:Y:S01]  /*15d90*/  FMUL R0, R0, UR19 ;  /* 0x0000001300007c20 */ /* 0x000fe20008400000 */
[----:B------:R-:W-:Y:S01]  /*15da0*/  ULDC.64 UR12, c[0x0][0x620] ;  /* 0x00018800000c7ab9 */ /* 0x000fe20000000a00 */
[----:B------:R-:W-:Y:S01]  /*15db0*/  UIADD3.X UR4, URZ, ~UR4, URZ, UP0, !UPT ;  /* 0x800000043f047290 */ /* 0x000fe200087fe43f */
[----:B------:R-:W-:Y:S01]  /*15dc0*/  UMOV UR8, UR16 ;  /* 0x0000001000087c82 */ /* 0x000fe20008000000 */
[----:B------:R-:W-:-:S02]  /*15dd0*/  UMOV UR9, UR17 ;  /* 0x0000001100097c82 */ /* 0x000fc40008000000 */
[----:B------:R-:W-:Y:S01]  /*15de0*/  UIMAD UR4, UR4, UR12, URZ ;  /* 0x0000000c040472a4 */ /* 0x000fe2000f8e023f */
[----:B------:R-:W0:Y:S01]  /*15df0*/  F2I.U32.TRUNC.NTZ R0, R0 ;  /* 0x0000000000007305 */ /* 0x000e22000020f000 */
[----:B------:R-:W-:Y:S01]  /*15e00*/  UIMAD.WIDE.U32 UR8, UR10, UR12, UR8 ;  /* 0x0000000c0a0872a5 */ /* 0x000fe2000f8e0008 */
[----:B----4-:R-:W-:Y:S01]  /*15e10*/  R2UR UR12, R3 ;  /* 0x00000000030c72ca */ /* 0x010fe200000e0000 */
[----:B------:R-:W-:Y:S01]  /*15e20*/  UIMAD UR10, UR10, UR13, UR4 ;  /* 0x0000000d0a0a72a4 */ /* 0x000fe2000f8e0204 */
[----:B------:R-:W-:Y:S01]  /*15e30*/  ULDC UR11, c[0x0][0x618] ;  /* 0x00018600000b7ab9 */ /* 0x000fe20000000800 */
[----:B------:R-:W-:Y:S02]  /*15e40*/  ULDC UR21, c[0x0][0x658] ;  /* 0x0001960000157ab9 */ /* 0x000fe40000000800 */
[----:B------:R-:W-:Y:S01]  /*15e50*/  UIADD3 UR9, UR9, UR10, URZ ;  /* 0x0000000a09097290 */ /* 0x000fe2000fffe03f */
[----:B------:R-:W-:Y:S01]  /*15e60*/  UMOV UR15, 0xffffffff ;  /* 0xffffffff000f7882 */ /* 0x000fe20000000000 */
[----:B------:R-:W-:Y:S01]  /*15e70*/  ULDC.64 UR4, c[0x0][0x640] ;  /* 0x0001900000047ab9 */ /* 0x000fe20000000a00 */
[----:B------:R-:W-:Y:S01]  /*15e80*/  USHF.L.U32 UR15, UR15, UR21, URZ ;  /* 0x000000150f0f7299 */ /* 0x000fe2000800063f */
[----:B------:R-:W-:Y:S01]  /*15e90*/  ISETP.NE.U32.AND P0, PT, RZ, UR4, PT ;  /* 0x00000004ff007c0c */ /* 0x000fe2000bf05070 */
[----:B------:R-:W-:-:S02]  /*15ea0*/  USHF.R.U64 UR16, UR8, UR11, UR9 ;  /* 0x0000000b08107299 */ /* 0x000fc40008001209 */
[----:B------:R-:W-:Y:S01]  /*15eb0*/  USHF.R.U32.HI UR8, URZ, UR11, UR9 ;  /* 0x0000000b3f087299 */ /* 0x000fe20008011609 */
[----:B0-----:R-:W-:Y:S01]  /*15ec0*/  R2UR UR14, R0 ;  /* 0x00000000000e72ca */ /* 0x001fe200000e0000 */
[----:B------:R-:W-:Y:S01]  /*15ed0*/  ULDC UR17, c[0x0][0x608] ;  /* 0x0001820000117ab9 */ /* 0x000fe20000000800 */
[----:B------:R-:W-:Y:S01]  /*15ee0*/  ULOP3.LUT UR41, URZ, UR15, URZ, 0x33, !UPT ;  /* 0x0000000f3f297292 */ /* 0x000fe2000f8e333f */
[----:B------:R-:W-:Y:S01]  /*15ef0*/  ISETP.NE.AND.EX P0, PT, RZ, UR5, PT, P0 ;  /* 0x00000005ff007c0c */ /* 0x000fe2000bf05300 */
[----:B------:R-:W-:Y:S02]  /*15f00*/  USHF.R.U64 UR15, UR16, UR17, UR8 ;  /* 0x00000011100f7299 */ /* 0x000fe40008001208 */
[----:B------:R-:W-:Y:S02]  /*15f10*/  USHF.R.U32.HI UR8, URZ, UR17, UR8 ;  /* 0x000000113f087299 */ /* 0x000fe40008011608 */
[----:B------:R-:W-:Y:S02]  /*15f20*/  UIADD3 UR12, -UR12, URZ, URZ ;  /* 0x0000003f0c0c7290 */ /* 0x000fe4000fffe13f */
[----:B------:R-:W-:Y:S01]  /*15f30*/  USHF.R.U64 UR17, UR15, UR21, UR8 ;  /* 0x000000150f117299 */ /* 0x000fe20008001208 */
[----:B------:R-:W-:Y:S01]  /*15f40*/  UMOV UR19, 0x1 ;  /* 0x0000000100137882 */ /* 0x000fe20000000000 */
[----:B------:R-:W-:Y:S01]  /*15f50*/  ULDC UR13, c[0x0][0x144] ;  /* 0x00005100000d7ab9 */ /* 0x000fe20000000800 */
[----:B------:R-:W-:Y:S01]  /*15f60*/  ULDC UR7, c[0x0][0x600] ;  /* 0x0001800000077ab9 */ /* 0x000fe20000000800 */
[----:B------:R-:W-:-:S02]  /*15f70*/  USHF.L.U32 UR24, UR19, UR21, URZ ;  /* 0x0000001513187299 */ /* 0x000fc4000800063f */
[----:B------:R-:W-:Y:S02]  /*15f80*/  USHF.R.U32.HI UR8, URZ, UR21, UR8 ;  /* 0x000000153f087299 */ /* 0x000fe40008011608 */
[----:B------:R-:W-:Y:S02]  /*15f90*/  UIMAD UR21, UR13, UR12, UR6 ;  /* 0x0000000c0d1572a4 */ /* 0x000fe4000f8e0206 */
[----:B------:R-:W-:Y:S02]  /*15fa0*/  UIADD3 UR20, UR7, -0x1, URZ ;  /* 0xffffffff07147890 */ /* 0x000fe4000fffe03f */
[----:B------:R-:W-:Y:S01]  /*15fb0*/  UIADD3 UR19, -UR14, URZ, URZ ;  /* 0x0000003f0e137290 */ /* 0x000fe2000fffe13f */
[----:B------:R-:W-:Y:S01]  /*15fc0*/  ULDC UR25, c[0x0][0x148] ;  /* 0x0000520000197ab9 */ /* 0x000fe20000000800 */
[----:B------:R-:W-:Y:S01]  /*15fd0*/  ULDC UR22, c[0x0][0x648] ;  /* 0x0001920000167ab9 */ /* 0x000fe20000000800 */
[----:B------:R-:W-:Y:S01]  /*15fe0*/  ULDC UR23, c[0x0][0x638] ;  /* 0x00018e0000177ab9 */ /* 0x000fe20000000800 */
        /* <DEDUP_REMOVED lines=14> */
.L_x_545:
[----:B------:R-:W-:Y:S01]  /*160d0*/  UISETP.NE.AND UP0, UPT, UR45, URZ, UPT ;  /* 0x0000003f2d00728c */ /* 0x000fe2000bf05270 */
[----:B------:R-:W-:Y:S01]  /*160e0*/  MOV R0, 0x1 ;  /* 0x0000000100007802 */ /* 0x000fe20000000f00 */
[----:B------:R-:W-:Y:S02]  /*160f0*/  USHF.R.U64 UR4, UR6, UR22, UR8 ;  /* 0x0000001606047299 */ /* 0x000fe40008001208 */
[----:B------:R-:W-:Y:S02]  /*16100*/  ULOP3.LUT UR41, UR15, UR41, URZ, 0xc0, !UPT ;  /* 0x000000290f297292 */ /* 0x000fe4000f8ec03f */
[----:B------:R-:W-:Y:S02]  /*16110*/  UIADD3 UR5, -UR4, URZ, URZ ;  /* 0x0000003f04057290 */ /* 0x000fe4000fffe13f */
[----:B------:R-:W-:Y:S02]  /*16120*/  UIMAD UR41, UR24, UR4, UR41 ;  /* 0x00000004182972a4 */ /* 0x000fe4000f8e0229 */
[----:B------:R-:W-:-:S02]  /*16130*/  ULOP3.LUT UR16, UR16, UR20, URZ, 0xc0, !UPT ;  /* 0x0000001410107292 */ /* 0x000fc4000f8ec03f */
[----:B------:R-:W-:Y:S02]  /*16140*/  @UP0 UIMAD UR21, UR25, UR19, UR18 ;  /* 0x00000013191502a4 */ /* 0x000fe4000f8e0212 */
[----:B------:R-:W-:-:S03]  /*16150*/  UIMAD UR4, UR5, UR23, UR17 ;  /* 0x00000017050472a4 */ /* 0x000fc6000f8e0211 */
[----:B------:R-:W-:Y:S01]  /*16160*/  ULDC UR5, c[0x0][0x610] ;  /* 0x0001840000057ab9 */ /* 0x000fe20000000800 */
[----:B------:R-:W-:Y:S02]  /*16170*/  UIMAD UR4, UR4, UR7, UR16 ;  /* 0x00000007040472a4 */ /* 0x000fe4000f8e0210 */
[----:B------:R-:W-:-:S04]  /*16180*/  UIMAD UR41, UR41, UR5, UR21 ;  /* 0x00000005292972a4 */ /* 0x000fc8000f8e0215 */
[----:B------:R-:W-:Y:S02]  /*16190*/  USEL UR42, UR4, UR41, !UP0 ;  /* 0x00000029042a7287 */ /* 0x000fe4000c000000 */
[----:B------:R-:W-:-:S12]  /*161a0*/  USEL UR41, UR41, UR4, !UP0 ;  /* 0x0000000429297287 */ /* 0x000fd8000c000000 */
.L_x_543:
[----:B------:R-:W-:-:S13]  /*161b0*/  LOP3.LUT P0, RZ, R0, 0xff, RZ, 0xc0, !PT ;  /* 0x000000ff00ff7812 */ /* 0x000fda000780c0ff */
[----:B------:R-:W-:Y:S05]  /*161c0*/  @P0 BRA `(.L_x_546) ;  /* 0xfffffeb000900947 */ /* 0x000fea000383ffff */
[----:B------:R-:W-:Y:S05]  /*161d0*/  EXIT ;  /* 0x000000000000794d */ /* 0x000fea0003800000 */
.L_x_7:
[----:B------:R-:W2:Y:S01]  /*161e0*/  LDL R5, [R1+0x204] ;  /* 0x0002040001057983 */ /* 0x000ea20000100800 */
[----:B------:R-:W-:-:S03]  /*161f0*/  ULDC.64 UR4, c[0x0][0x650] ;  /* 0x0001940000047ab9 */ /* 0x000fc60000000a00 */
[----:B------:R-:W3:Y:S01]  /*16200*/  LDL R4, [R1+0x200] ;  /* 0x0002000001047983 */ /* 0x000ee20000100800 */
[----:B------:R-:W-:Y:S01]  /*16210*/  PRMT R0, RZ, 0x7610, R0 ;  /* 0x00007610ff007816 */ /* 0x000fe20000000000 */
[----:B------:R-:W-:Y:S02]  /*16220*/  IMAD.MOV.U32 R2, RZ, RZ, -0x1 ;  /* 0xffffffffff027424 */ /* 0x000fe400078e00ff */
[----:B------:R-:W-:Y:S02]  /*16230*/  IMAD.MOV.U32 R3, RZ, RZ, -0x1 ;  /* 0xffffffffff037424 */ /* 0x000fe400078e00ff */
[----:B------:R-:W-:Y:S01]  /*16240*/  IMAD.MOV.U32 R9, RZ, RZ, -0x1 ;  /* 0xffffffffff097424 */ /* 0x000fe200078e00ff */
[----:B--2---:R-:W-:-:S04]  /*16250*/  ISETP.GE.U32.AND P0, PT, R5, UR4, PT ;  /* 0x0000000405007c0c */ /* 0x004fc8000bf06070 */
[----:B---3--:R-:W-:-:S13]  /*16260*/  ISETP.GE.U32.AND.EX P0, PT, R4, UR5, PT, P0 ;  /* 0x0000000504007c0c */ /* 0x008fda000bf06100 */
        /* <DEDUP_REMOVED lines=21> */
.L_x_548:
[----:B------:R-:W-:Y:S01]  /*163c0*/  USHF.R.U64 UR4, UR14, UR19, UR15 ;  /* 0x000000130e047299 */ /* 0x000fe2000800120f */
[----:B------:R-:W-:Y:S01]  /*163d0*/  R2UR UR7, R4 ;  /* 0x00000000040772ca */ /* 0x000fe200000e0000 */
[----:B------:R-:W-:Y:S02]  /*163e0*/  USHF.R.U32.HI UR5, URZ, UR19, UR15 ;  /* 0x000000133f057299 */ /* 0x000fe4000801160f */
[----:B------:R-:W-:Y:S01]  /*163f0*/  UIADD3 UR13, UP0, URZ, -UR4, URZ ;  /* 0x800000043f0d7290 */ /* 0x000fe2000ff1e03f */
[----:B------:R-:W-:Y:S01]  /*16400*/  ULDC.64 UR14, c[0x0][0x620] ;  /* 0x00018800000e7ab9 */ /* 0x000fe20000000a00 */
[----:B------:R-:W-:Y:S02]  /*16410*/  UMOV UR6, UR20 ;  /* 0x0000001400067c82 */ /* 0x000fe40008000000 */
[----:B------:R-:W-:Y:S02]  /*16420*/  UIADD3.X UR5, URZ, ~UR5, URZ, UP0, !UPT ;  /* 0x800000053f057290 */ /* 0x000fe400087fe43f */
[----:B------:R-:W-:-:S02]  /*16430*/  UISETP.NE.AND UP1, UPT, UR45, URZ, UPT ;  /* 0x0000003f2d00728c */ /* 0x000fc4000bf25270 */
[----:B------:R-:W-:Y:S02]  /*16440*/  UIMAD UR5, UR5, UR14, URZ ;  /* 0x0000000e050572a4 */ /* 0x000fe4000f8e023f */
[----:B------:R-:W-:Y:S02]  /*16450*/  UIMAD.WIDE.U32 UR6, UR13, UR14, UR6 ;  /* 0x0000000e0d0672a5 */ /* 0x000fe4000f8e0006 */
[----:B------:R-:W-:Y:S01]  /*16460*/  UIMAD UR5, UR13, UR15, UR5 ;  /* 0x0000000f0d0572a4 */ /* 0x000fe2000f8e0205 */
[----:B------:R-:W-:Y:S02]  /*16470*/  ULDC UR14, c[0x0][0x608] ;  /* 0x00018200000e7ab9 */ /* 0x000fe40000000800 */
[----:B------:R-:W-:Y:S01]  /*16480*/  ULDC UR13, c[0x0][0x618] ;  /* 0x00018600000d7ab9 */ /* 0x000fe20000000800 */
[----:B------:R-:W-:Y:S01]  /*16490*/  UIADD3 UR5, UR7, UR5, URZ ;  /* 0x0000000507057290 */ /* 0x000fe2000fffe03f */
[----:B------:R-:W-:Y:S01]  /*164a0*/  ULDC UR22, c[0x0][0x658] ;  /* 0x0001960000167ab9 */ /* 0x000fe20000000800 */
[----:B------:R-:W-:-:S02]  /*164b0*/  @UP1 UIMAD UR8, UR11, UR12, UR10 ;  /* 0x0000000c0b0812a4 */ /* 0x000fc4000f8e020a */
[----:B------:R-:W-:Y:S02]  /*164c0*/  USHF.R.U64 UR17, UR6, UR13, UR5 ;  /* 0x0000000d06117299 */ /* 0x000fe40008001205 */
[----:B------:R-:W-:Y:S01]  /*164d0*/  USHF.R.U32.HI UR5, URZ, UR13, UR5 ;  /* 0x0000000d3f057299 */ /* 0x000fe20008011605 */
[----:B------:R-:W-:Y:S01]  /*164e0*/  ULDC.64 UR6, c[0x0][0x640] ;  /* 0x0001900000067ab9 */ /* 0x000fe20000000a00 */
[----:B------:R-:W-:Y:S01]  /*164f0*/  UMOV UR10, 0xffffffff ;  /* 0xffffffff000a7882 */ /* 0x000fe20000000000 */
[----:B------:R-:W-:Y:S01]  /*16500*/  ISETP.NE.U32.AND P0, PT, RZ, UR6, PT ;  /* 0x00000006ff007c0c */ /* 0x000fe2000bf05070 */
[----:B------:R-:W-:Y:S02]  /*16510*/  USHF.R.U64 UR18, UR17, UR14, UR5 ;  /* 0x0000000e11127299 */ /* 0x000fe40008001205 */
[----:B------:R-:W-:Y:S01]  /*16520*/  USHF.R.U32.HI UR5, URZ, UR14, UR5 ;  /* 0x0000000e3f057299 */ /* 0x000fe20008011605 */
[----:B------:R-:W-:Y:S01]  /*16530*/  ISETP.NE.AND.EX P0, PT, RZ, UR7, PT, P0 ;  /* 0x00000007ff007c0c */ /* 0x000fe2000bf05300 */
[----:B------:R-:W-:-:S02]  /*16540*/  USHF.L.U32 UR11, UR10, UR22, URZ ;  /* 0x000000160a0b7299 */ /* 0x000fc4000800063f */
[----:B------:R-:W-:Y:S01]  /*16550*/  USHF.R.U64 UR19, UR18, UR22, UR5 ;  /* 0x0000001612137299 */ /* 0x000fe20008001205 */
[----:B------:R-:W-:Y:S01]  /*16560*/  ULDC UR20, c[0x0][0x600] ;  /* 0x0001800000147ab9 */ /* 0x000fe20000000800 */
[----:B------:R-:W-:Y:S02]  /*16570*/  USHF.R.U32.HI UR10, URZ, UR22, UR5 ;  /* 0x000000163f0a7299 */ /* 0x000fe40008011605 */
[----:B------:R-:W-:Y:S02]  /*16580*/  UIADD3 UR21, UR20, -0x1, URZ ;  /* 0xffffffff14157890 */ /* 0x000fe4000fffe03f */
[----:B------:R-:W-:Y:S01]  /*16590*/  ULOP3.LUT UR26, URZ, UR11, URZ, 0x33, !UPT ;  /* 0x0000000b3f1a7292 */ /* 0x000fe2000f8e333f */
        /* <DEDUP_REMOVED lines=17> */
.L_x_549:
[----:B------:R-:W-:Y:S01]  /*166b0*/  USHF.R.U64 UR6, UR5, UR23, UR10 ;  /* 0x0000001705067299 */ /* 0x000fe2000800120a */
[----:B------:R-:W-:Y:S01]  /*166c0*/  IMAD.MOV.U32 R0, RZ, RZ, 0x1 ;  /* 0x00000001ff007424 */ /* 0x000fe200078e00ff */
[----:B------:R-:W-:Y:S01]  /*166d0*/  USHF.L.U32 UR25, UR25, UR22, URZ ;  /* 0x0000001619197299 */ /* 0x000fe2000800063f */
[----:B------:R-:W-:Y:S01]  /*166e0*/  IMAD.U32 R9, RZ, RZ, UR4 ;  /* 0x00000004ff097e24 */ /* 0x000fe2000f8e00ff */
[----:B------:R-:W-:Y:S02]  /*166f0*/  ULOP3.LUT UR5, UR18, UR26, URZ, 0xc0, !UPT ;  /* 0x0000001a12057292 */ /* 0x000fe4000f8ec03f */
[----:B------:R-:W-:Y:S02]  /*16700*/  UIADD3 UR7, -UR6, URZ, URZ ;  /* 0x0000003f06077290 */ /* 0x000fe4000fffe13f */
[----:B------:R-:W-:Y:S02]  /*16710*/  UIMAD UR6, UR25, UR6, UR5 ;  /* 0x00000006190672a4 */ /* 0x000fe4000f8e0205 */
[----:B------:R-:W-:-:S02]  /*16720*/  ULOP3.LUT UR17, UR17, UR21, URZ, 0xc0, !UPT ;  /* 0x0000001511117292 */ /* 0x000fc4000f8ec03f */
[----:B------:R-:W-:Y:S02]  /*16730*/  UIMAD UR5, UR7, UR24, UR19 ;  /* 0x00000018070572a4 */ /* 0x000fe4000f8e0213 */
[----:B------:R-:W-:Y:S01]  /*16740*/  UISETP.NE.AND UP0, UPT, UR45, URZ, UPT ;  /* 0x0000003f2d00728c */ /* 0x000fe2000bf05270 */
[----:B------:R-:W-:Y:S01]  /*16750*/  ULDC UR7, c[0x0][0x610] ;  /* 0x0001840000077ab9 */ /* 0x000fe20000000800 */
[----:B------:R-:W-:Y:S02]  /*16760*/  UIMAD UR5, UR5, UR20, UR17 ;  /* 0x00000014050572a4 */ /* 0x000fe4000f8e0211 */
[----:B------:R-:W-:-:S04]  /*16770*/  UIMAD UR8, UR6, UR7, UR8 ;  /* 0x00000007060872a4 */ /* 0x000fc8000f8e0208 */
[----:B------:R-:W-:Y:S02]  /*16780*/  USEL UR6, UR5, UR8, !UP0 ;  /* 0x0000000805067287 */ /* 0x000fe4000c000000 */
[----:B------:R-:W-:-:S04]  /*16790*/  USEL UR8, UR8, UR5, !UP0 ;  /* 0x0000000508087287 */ /* 0x000fc8000c000000 */
[----:B------:R-:W-:Y:S02]  /*167a0*/  IMAD.U32 R3, RZ, RZ, UR6 ;  /* 0x00000006ff037e24 */ /* 0x000fe4000f8e00ff */
[----:B------:R-:W-:-:S07]  /*167b0*/  IMAD.U32 R2, RZ, RZ, UR8 ;  /* 0x00000008ff027e24 */ /* 0x000fce000f8e00ff */
.L_x_547:
[----:B------:R-:W-:-:S08]  /*167c0*/  NOP ;  /* 0x0000000000007918 */ /* 0x000fd00000000000 */
[----:B0-----:R-:W0:-:S00]  /*167d0*/  USETMAXREG.DEALLOC.CTAPOOL 0x18 ;  /* 0x00000018000079c8 */ /* 0x001e0000080e0500 */
[----:B------:R-:W-:-:S13]  /*167e0*/  ISETP.NE.AND P0, PT, RZ, UR9, PT ;  /* 0x00000009ff007c0c */ /* 0x000fda000bf05270 */
[----:B------:R-:W-:Y:S05]  /*167f0*/  @P0 EXIT ;  /* 0x000000000000094d */ /* 0x000fea0003800000 */
[----:B0-----:R-:W-:Y:S01]  /*16800*/  LOP3.LUT P0, RZ, R0, 0xff, RZ, 0xc0, !PT ;  /* 0x000000ff00ff7812 */ /* 0x001fe2000780c0ff */
[----:B------:R-:W-:Y:S01]  /*16810*/  IMAD.MOV.U32 R0, RZ, RZ, 0x1 ;  /* 0x00000001ff007424 */ /* 0x000fe200078e00ff */
[----:B------:R-:W-:-:S11]  /*16820*/  MOV R6, RZ ;  /* 0x000000ff00067202 */ /* 0x000fd60000000f00 */
[----:B------:R-:W-:Y:S05]  /*16830*/  @!P0 BRA `(.L_x_550) ;  /* 0x0000000c00b88947 */ /* 0x000fea0003800000 */
[----:B------:R-:W0:Y:S01]  /*16840*/  S2UR UR6, SR_CgaCtaId ;  /* 0x00000000000679c3 */ /* 0x000e220000008800 */
[----:B------:R-:W-:Y:S01]  /*16850*/  ULDC UR4, c[0x0][0x28c] ;  /* 0x0000a30000047ab9 */ /* 0x000fe20000000800 */
[----:B------:R-:W-:Y:S01]  /*16860*/  ULDC UR5, c[0x0][0x600] ;  /* 0x0001800000057ab9 */ /* 0x000fe20000000800 */
[----:B------:R-:W-:Y:S01]  /*16870*/  UIADD3 UR11, UR4, 0x1f, URZ ;  /* 0x0000001f040b7890 */ /* 0x000fe2000fffe03f */
[----:B------:R-:W-:Y:S01]  /*16880*/  BSSY B0, `(.L_x_550) ;  /* 0x00000e9000007945 */ /* 0x000fe20003800000 */
[----:B------:R-:W-:Y:S01]  /*16890*/  ULDC UR9, c[0x0][0x658] ;  /* 0x0001960000097ab9 */ /* 0x000fe20000000800 */
[----:B------:R-:W-:Y:S01]  /*168a0*/  UMOV UR10, 0xffffffff ;  /* 0xffffffff000a7882 */ /* 0x000fe20000000000 */
[----:B------:R-:W-:Y:S01]  /*168b0*/  UMOV UR14, 0x1 ;  /* 0x00000001000e7882 */ /* 0x000fe20000000000 */
[----:B------:R-:W-:Y:S01]  /*168c0*/  USHF.R.S32.HI UR12, URZ, 0x1f, UR11 ;  /* 0x0000001f3f0c7899 */ /* 0x000fe2000801140b */
[----:B------:R-:W-:Y:S01]  /*168d0*/  IMAD.MOV.U32 R8, RZ, RZ, 0x1 ;  /* 0x00000001ff087424 */ /* 0x000fe200078e00ff */
[----:B------:R-:W-:Y:S01]  /*168e0*/  ULDC UR7, c[0x0][0xc] ;  /* 0x0000030000077ab9 */ /* 0x000fe20000000800 */
[----:B------:R-:W-:Y:S01]  /*168f0*/  UIADD3 UR4, UR5, -0x1, URZ ;  /* 0xffffffff05047890 */ /* 0x000fe2000fffe03f */
[----:B------:R-:W-:Y:S01]  /*16900*/  IMAD.MOV.U32 R0, RZ, RZ, 0x1 ;  /* 0x00000001ff007424 */ /* 0x000fe200078e00ff */
[----:B------:R-:W-:Y:S01]  /*16910*/  USHF.L.U32 UR16, UR10, UR9, URZ ;  /* 0x000000090a107299 */ /* 0x000fe2000800063f */
[----:B------:R-:W-:Y:S01]  /*16920*/  IMAD.MOV.U32 R6, RZ, RZ, RZ ;  /* 0x000000ffff067224 */ /* 0x000fe200078e00ff */
[----:B------:R-:W-:Y:S01]  /*16930*/  USHF.L.U32 UR5, UR14, UR9, URZ ;  /* 0x000000090e057299 */ /* 0x000fe2000800063f */
[----:B------:R-:W-:Y:S01]  /*16940*/  ULDC UR10, c[0x0][0x10] ;  /* 0x00000400000a7ab9 */ /* 0x000fe20000000800 */
[----:B------:R-:W-:Y:S01]  /*16950*/  ULEA.HI UR12, UR12, UR11, URZ, 0x5 ;  /* 0x0000000b0c0c7291 */ /* 0x000fe2000f8f283f */
[----:B------:R-:W-:Y:S01]  /*16960*/  UMOV UR20, 0x5 ;  /* 0x0000000500147882 */ /* 0x000fe20000000000 */
[----:B------:R-:W-:-:S02]  /*16970*/  ULOP3.LUT UR27, UR40, 0x2, URZ, 0xfc, !UPT ;  /* 0x00000002281b7892 */ /* 0x000fc4000f8efc3f */
[----:B------:R-:W-:Y:S02]  /*16980*/  USHF.R.S32.HI UR17, URZ, 0x5, UR12 ;  /* 0x000000053f117899 */ /* 0x000fe4000801140c */
[----:B0-----:R-:W-:Y:S02]  /*16990*/  ULOP3.LUT UR8, UR6, 0x1, URZ, 0xc0, !UPT ;  /* 0x0000000106087892 */ /* 0x001fe4000f8ec03f */
[----:B------:R-:W-:Y:S02]  /*169a0*/  USHF.R.U32.HI UR26, URZ, 0x1, UR6 ;  /* 0x000000013f1a7899 */ /* 0x000fe40008011606 */
[----:B------:R-:W-:Y:S02]  /*169b0*/  USHF.L.U32 UR13, UR6, 0x7, URZ ;  /* 0x00000007060d7899 */ /* 0x000fe4000800063f */
[----:B------:R-:W-:Y:S02]  /*169c0*/  USHF.L.U32 UR25, UR6, 0xc, URZ ;  /* 0x0000000c06197899 */ /* 0x000fe4000800063f */
[----:B------:R-:W-:-:S02]  /*169d0*/  ULOP3.LUT UR6, UR6, 0xfffffffe, URZ, 0xc0, !UPT ;  /* 0xfffffffe06067892 */ /* 0x000fc4000f8ec03f */
[----:B------:R-:W-:Y:S02]  /*169e0*/  UISETP.GT.U32.AND UP0, UPT, UR8, 0xffff, UPT ;  /* 0x0000ffff0800788c */ /* 0x000fe4000bf04070 */
[----:B------:R-:W-:Y:S02]  /*169f0*/  USHF.L.U32 UR18, UR14, UR6, URZ ;  /* 0x000000060e127299 */ /* 0x000fe4000800063f */
[----:B------:R-:W-:Y:S02]  /*16a00*/  ULOP3.LUT UR9, UR6, 0x1, URZ, 0xfc, !UPT ;  /* 0x0000000106097892 */ /* 0x000fe4000f8efc3f */
[----:B------:R-:W-:Y:S02]  /*16a10*/  UIMAD.WIDE.U32 UR6, UR7, UR10, URZ ;  /* 0x0000000a070672a5 */ /* 0x000fe4000f8e003f */
[----:B------:R-:W-:Y:S01]  /*16a20*/  USEL UR8, UR8, 0xffff, !UP0 ;  /* 0x0000ffff08087887 */ /* 0x000fe2000c000000 */
[----:B------:R-:W-:Y:S01]  /*16a30*/  ULDC UR10, c[0x0][0x14] ;  /* 0x00000500000a7ab9 */ /* 0x000fe20000000800 */
[----:B------:R-:W-:-:S02]  /*16a40*/  USHF.L.U32 UR9, UR14, UR9, URZ ;  /* 0x000000090e097299 */ /* 0x000fc4000800063f */
[----:B------:R-:W-:Y:S02]  /*16a50*/  UIMAD.WIDE.U32 UR22, UR6, UR10, URZ ;  /* 0x0000000a061672a5 */ /* 0x000fe4000f8e003f */
[----:B------:R-:W-:Y:S02]  /*16a60*/  UIMAD UR19, UR7, UR10, URZ ;  /* 0x0000000a071372a4 */ /* 0x000fe4000f8e023f */
[----:B------:R-:W-:Y:S02]  /*16a70*/  ULOP3.LUT UR8, UR8, 0xffff, URZ, 0xc0, !UPT ;  /* 0x0000ffff08087892 */ /* 0x000fe4000f8ec03f */
[----:B------:R-:W-:Y:S02]  /*16a80*/  ULOP3.LUT UR13, UR13, 0x80, URZ, 0xc0, !UPT ;  /* 0x000000800d0d7892 */ /* 0x000fe4000f8ec03f */
[----:B------:R-:W-:Y:S02]  /*16a90*/  ULOP3.LUT UR16, URZ, UR16, URZ, 0x33, !UPT ;  /* 0x000000103f107292 */ /* 0x000fe4000f8e333f */
[----:B------:R-:W-:-:S02]  /*16aa0*/  ULOP3.LUT UR18, UR18, UR9, URZ, 0xfc, !UPT ;  /* 0x0000000912127292 */ /* 0x000fc4000f8efc3f */
[----:B------:R-:W-:Y:S02]  /*16ab0*/  UIADD3 UR19, UR23, UR19, URZ ;  /* 0x0000001317137290 */ /* 0x000fe4000fffe03f */
[----:B------:R-:W-:Y:S02]  /*16ac0*/  USHF.L.U32 UR20, UR20, UR8, URZ ;  /* 0x0000000814147299 */ /* 0x000fe4000800063f */
[----:B------:R-:W-:Y:S01]  /*16ad0*/  UIADD3 UR34, UR17, 0x1, URZ ;  /* 0x0000000111227890 */ /* 0x000fe2000fffe03f */
[----:B------:R-:W-:-:S11]  /*16ae0*/  ULDC.64 UR28, c[0x0][0x198] ;  /* 0x00006600001c7ab9 */ /* 0x000fd60000000a00 */
.L_x_561:
[----:B------:R-:W-:-:S03]  /*16af0*/  UMOV UR6, 0xffffffff ;  /* 0xffffffff00067882 */ /* 0x000fc60000000000 */
[----:B------:R-:W-:Y:S05]  /*16b00*/  BRA.DIV UR6, `(.L_x_551) ;  /* 0x00000012065c7947 */ /* 0x000fea000b800000 */
[----:B------:R-:W-:-:S13]  /*16b10*/  ELECT P6, URZ, PT ;  /* 0x00000000003f782f */ /* 0x000fda00038c0000 */
.L_x_575:
[----:B------:R-:W0:Y:S01]  /*16b20*/  LDC R4, c[0x0][0x28c] ;  /* 0x0000a300ff047b82 */ /* 0x000e220000000800 */
[----:B------:R-:W-:Y:S01]  /*16b30*/  BSSY B1, `(.L_x_552) ;  /* 0x000003e000017945 */ /* 0x000fe20003800000 */
[----:B0-----:R-:W-:-:S13]  /*16b40*/  ISETP.LT.OR P6, PT, R4, 0x1, !P6 ;  /* 0x000000010400780c */ /* 0x001fda00077c1670 */
[----:B------:R-:W-:Y:S05]  /*16b50*/  @P6 BRA `(.L_x_553) ;  /* 0x0000000000ec6947 */ /* 0x000fea0003800000 */
[----:B------:R-:W-:Y:S01]  /*16b60*/  LEA R4, R2, UR26, 0x1 ;  /* 0x0000001a02047c11 */ /* 0x000fe2000f8e08ff */
[----:B------:R-:W-:Y:S01]  /*16b70*/  IMAD.MOV.U32 R12, RZ, RZ, RZ ;  /* 0x000000ffff0c7224 */ /* 0x000fe200078e00ff */
[----:B------:R-:W-:Y:S01]  /*16b80*/  LEA R2, R3, UR13, 0x8 ;  /* 0x0000000d03027c11 */ /* 0x000fe2000f8e40ff */
[----:B------:R-:W-:Y:S02]  /*16b90*/  IMAD.U32 R14, RZ, RZ, UR34 ;  /* 0x00000022ff0e7e24 */ /* 0x000fe4000f8e00ff */
[----:B------:R-:W-:Y:S02]  /*16ba0*/  IMAD.SHL.U32 R11, R4, 0x80, RZ ;  /* 0x00000080040b7824 */ /* 0x000fe400078e00ff */
[----:B------:R-:W-:Y:S02]  /*16bb0*/  IMAD.MOV.U32 R3, RZ, RZ, R0 ;  /* 0x000000ffff037224 */ /* 0x000fe400078e0000 */
[----:B------:R-:W-:-:S07]  /*16bc0*/  IMAD.MOV.U32 R4, RZ, RZ, R6 ;  /* 0x000000ffff047224 */ /* 0x000fce00078e0006 */
.L_x_556:
[----:B------:R-:W0:Y:S01]  /*16bd0*/  S2R R10, SR_CgaCtaId ;  /* 0x00000000000a7919 */ /* 0x000e220000008800 */
[----:B------:R-:W-:Y:S01]  /*16be0*/  MOV R5, 0x400 ;  /* 0x0000040000057802 */ /* 0x000fe20000000f00 */
[----:B------:R-:W1:Y:S03]  /*16bf0*/  S2R R7, SR_TID.X ;  /* 0x0000000000077919 */ /* 0x000e660000002100 */
[----:B0-----:R-:W-:Y:S02]  /*16c00*/  LEA R13, R10, R5, 0x18 ;  /* 0x000000050a0d7211 */ /* 0x001fe400078ec0ff */
[----:B------:R-:W-:Y:S02]  /*16c10*/  SHF.L.U32 R5, R3, 0x1f, RZ ;  /* 0x0000001f03057819 */ /* 0x000fe400000006ff */
[----:B------:R-:W-:Y:S02]  /*16c20*/  LEA R10, R4, R13, 0x3 ;  /* 0x0000000d040a7211 */ /* 0x000fe400078e18ff */
[----:B-1----:R-:W-:-:S02]  /*16c30*/  LOP3.LUT P1, RZ, R7, 0x7f, RZ, 0xc0, !PT ;  /* 0x0000007f07ff7812 */ /* 0x002fc4000782c0ff */
[----:B------:R-:W0:Y:S11]  /*16c40*/  SYNCS.PHASECHK.TRANS64.TRYWAIT P0, [R10+URZ+0x38], R5 ;  /* 0x000038050a0075a7 */ /* 0x000e36000800017f */
[----:B------:R-:W1:Y:S01]  /*16c50*/  @!P1 LDC R7, c[0x0][0x500] ;  /* 0x00014000ff079b82 */ /* 0x000e620000000800 */
[----:B0-----:R-:W-:Y:S05]  /*16c60*/  @!P0 BRA `(.L_x_554) ;  /* 0x0000001000248947 */ /* 0x001fea0003800000 */
.L_x_576:
[----:B------:R-:W-:Y:S01]  /*16c70*/  UPRMT UR6, UR27, 0x9910, URZ ;  /* 0x000099101b067896 */ /* 0x000fe2000800003f */
[----:B-1----:R1:W-:Y:S03]  /*16c80*/  @!P1 SYNCS.ARRIVE.TRANS64 RZ, [R10+URZ], R7 ;  /* 0x000000070aff99a7 */ /* 0x0023e6000800003f */
[----:B------:R-:W-:-:S06]  /*16c90*/  UISETP.NE.AND UP0, UPT, UR6, 0x2, UPT ;  /* 0x000000020600788c */ /* 0x000fcc000bf05270 */
[----:B------:R-:W-:-:S13]  /*16ca0*/  PLOP3.LUT P0, PT, PT, PT, UP0, 0x80, 0x0 ;  /* 0x000000000000781c */ /* 0x000fda0003f0f008 */
[----:B-1----:R-:W-:Y:S05]  /*16cb0*/  @P0 BRA `(.L_x_555) ;  /* 0x0000000000040947 */ /* 0x002fea0003800000 */
[----:B------:R-:W-:Y:S01]  /*16cc0*/  BPT.TRAP 0x1 ;  /* 0x000000040000795c */ /* 0x000fe20000300000 */
.L_x_555:
[----:B------:R-:W-:Y:S01]  /*16cd0*/  R2UR UR7, R4 ;  /* 0x00000000040772ca */ /* 0x000fe200000e0000 */
[----:B------:R-:W-:Y:S01]  /*16ce0*/  VIADD R14, R14, 0xffffffff ;  /* 0xffffffff0e0e7836 */ /* 0x000fe20000000000 */
[----:B------:R-:W-:Y:S01]  /*16cf0*/  R2UR UR11, R13 ;  /* 0x000000000d0b72ca */ /* 0x000fe200000e0000 */
[----:B------:R-:W-:Y:S01]  /*16d00*/  UIADD3 UR6, UP0, UR28, 0xf0, URZ ;  /* 0x000000f01c067890 */ /* 0x000fe2000ff1e03f */
[----:B------:R-:W-:Y:S01]  /*16d10*/  R2UR UR30, R11 ;  /* 0x000000000b1e72ca */ /* 0x000fe200000e0000 */
[----:B------:R-:W-:Y:S01]  /*16d20*/  UIADD3 UR32, UP1, UR28, 0x1f0, URZ ;  /* 0x000001f01c207890 */ /* 0x000fe2000ff3e03f */
[----:B------:R-:W-:Y:S01]  /*16d30*/  R2UR UR9, R10 ;  /* 0x000000000a0972ca */ /* 0x000fe200000e0000 */
[----:B------:R-:W-:Y:S01]  /*16d40*/  UPRMT UR21, URZ, 0x5410, UR20 ;  /* 0x000054103f157896 */ /* 0x000fe20008000014 */
[----:B------:R-:W-:Y:S01]  /*16d50*/  R2UR UR10, R12 ;  /* 0x000000000c0a72ca */ /* 0x000fe200000e0000 */
[----:B------:R-:W-:Y:S01]  /*16d60*/  VIADD R4, R4, 0x1 ;  /* 0x0000000104047836 */ /* 0x000fe20000000000 */
[----:B------:R-:W-:Y:S01]  /*16d70*/  R2UR UR12, R9 ;  /* 0x00000000090c72ca */ /* 0x000fe200000e0000 */
[----:B------:R-:W-:Y:S01]  /*16d80*/  UPRMT UR35, URZ, 0x5410, UR18 ;  /* 0x000054103f237896 */ /* 0x000fe20008000012 */
[----:B------:R-:W-:Y:S01]  /*16d90*/  R2UR UR31, R2 ;  /* 0x00000000021f72ca */ /* 0x000fe200000e0000 */
[----:B------:R-:W-:Y:S01]  /*16da0*/  USHF.L.U32 UR7, UR7, 0xd, URZ ;  /* 0x0000000d07077899 */ /* 0x000fe2000800063f */
[----:B------:R-:W-:Y:S01]  /*16db0*/  ISETP.GT.AND P1, PT, R14, 0x1, PT ;  /* 0x000000010e00780c */ /* 0x000fe20003f24270 */
[----:B------:R-:W-:Y:S01]  /*16dc0*/  UIADD3.X UR33, URZ, UR29, URZ, UP1, !UPT ;  /* 0x0000001d3f217290 */ /* 0x000fe20008ffe43f */
[----:B------:R-:W-:Y:S01]  /*16dd0*/  ISETP.NE.AND P0, PT, R4, 0x7, PT ;  /* 0x000000070400780c */ /* 0x000fe20003f05270 */
[----:B------:R-:W-:Y:S01]  /*16de0*/  ULEA UR8, UR26, UR7, 0xc ;  /* 0x000000071a087291 */ /* 0x000fe2000f8e603f */
[----:B------:R-:W-:Y:S01]  /*16df0*/  VIADD R12, R12, 0x20 ;  /* 0x000000200c0c7836 */ /* 0x000fe20000000000 */
[----:B------:R-:W-:Y:S01]  /*16e00*/  ULOP3.LUT UR7, UR7, 0x1000, UR25, 0xf8, !UPT ;  /* 0x0000100007077892 */ /* 0x000fe2000f8ef819 */
[----:B0-----:R-:W-:Y:S01]  /*16e10*/  SEL R10, RZ, 0x1, P0 ;  /* 0x00000001ff0a7807 */ /* 0x001fe20000000000 */
[----:B------:R-:W-:Y:S01]  /*16e20*/  ULEA UR8, UR8, UR11, 0x1 ;  /* 0x0000000b08087291 */ /* 0x000fe2000f8e083f */
[----:B------:R-:W-:Y:S01]  /*16e30*/  SEL R4, R4, RZ, P0 ;  /* 0x000000ff04047207 */ /* 0x000fe20000000000 */
[----:B------:R-:W-:Y:S01]  /*16e40*/  ULEA UR11, UR7, UR11, 0x1 ;  /* 0x0000000b070b7291 */ /* 0x000fe2000f8e083f */
[----:B------:R-:W-:Y:S01]  /*16e50*/  LOP3.LUT R3, R3, R10, RZ, 0x3c, !PT ;  /* 0x0000000a03037212 */ /* 0x000fe200078e3cff */
[----:B------:R-:W-:-:S02]  /*16e60*/  UIADD3 UR8, UR8, 0x180, URZ ;  /* 0x0000018008087890 */ /* 0x000fc4000fffe03f */
[----:B------:R-:W-:Y:S02]  /*16e70*/  UIADD3.X UR7, URZ, UR29, URZ, UP0, !UPT ;  /* 0x0000001d3f077290 */ /* 0x000fe400087fe43f */
[----:B------:R-:W-:Y:S01]  /*16e80*/  UIADD3 UR24, UR11, 0x1c180, URZ ;  /* 0x0001c1800b187890 */ /* 0x000fe2000fffe03f */
[----:B------:R-:W-:Y:S01]  /*16e90*/  UMOV UR14, 0x0 ;  /* 0x00000000000e7882 */ /* 0x000fe20000000000 */
[----:B------:R-:W-:Y:S01]  /*16ea0*/  UMOV UR15, 0x10000000 ;  /* 0x10000000000f7882 */ /* 0x000fe20000000000 */
[----:B------:R-:W-:-:S04]  /*16eb0*/  UMOV UR11, UR30 ;  /* 0x0000001e000b7c82 */ /* 0x000fc80008000000 */
[----:B------:R0:W-:Y:S02]  /*16ec0*/  UTMALDG.3D.MULTICAST [UR8], [UR6], UR21, desc[UR14] ;  /* 0x00000e08060073b4 */ /* 0x0001e40008011815 */
[----:B0-----:R-:W-:Y:S01]  /*16ed0*/  UMOV UR8, UR24 ;  /* 0x0000001800087c82 */ /* 0x001fe20008000000 */
[----:B------:R-:W-:Y:S02]  /*16ee0*/  UMOV UR11, UR31 ;  /* 0x0000001f000b7c82 */ /* 0x000fe40008000000 */
[----:B------:R0:W-:Y:S02]  /*16ef0*/  UTMALDG.3D.MULTICAST [UR8], [UR32], UR35, desc[UR14] ;  /* 0x00000e08200073b4 */ /* 0x0001e40008011823 */
[----:B0-----:R-:W-:Y:S05]  /*16f00*/  @P1 BRA `(.L_x_556) ;  /* 0xfffffffc00301947 */ /* 0x001fea000383ffff */
.L_x_553:
[----:B------:R-:W-:Y:S05]  /*16f10*/  BSYNC B1 ;  /* 0x0000000000017941 */ /* 0x000fea0003800000 */
.L_x_552:
[----:B------:R-:W2:Y:S01]  /*16f20*/  LDL.LU R15, [R1+0x200] ;  /* 0x00020000010f7983 */ /* 0x000ea20000300800 */
[----:B------:R-:W-:Y:S01]  /*16f30*/  LOP3.LUT P1, RZ, R8, 0xff, RZ, 0xc0, !PT ;  /* 0x000000ff08ff7812 */ /* 0x000fe2000782c0ff */
[----:B------:R-:W-:Y:S01]  /*16f40*/  VIADD R6, R6, UR17 ;  /* 0x0000001106067c36 */ /* 0x000fe20008000000 */
[----:B------:R-:W-:Y:S01]  /*16f50*/  ULDC.64 UR6, c[0x0][0x650] ;  /* 0x0001940000067ab9 */ /* 0x000fe20000000a00 */
[----:B------:R-:W3:Y:S01]  /*16f60*/  LDL.LU R13, [R1+0x204] ;  /* 0x00020400010d7983 */ /* 0x000ee20000300800 */
[----:B------:R-:W-:Y:S01]  /*16f70*/  UISETP.GE.U32.AND UP0, UPT, UR17, 0x7, UPT ;  /* 0x000000071100788c */ /* 0x000fe2000bf06070 */
[C---:B------:R-:W-:Y:S01]  /*16f80*/  IMAD.WIDE.U32 R2, R6.reuse, 0x24924925, RZ ;  /* 0x2492492506027825 */ /* 0x040fe200078e00ff */
[C---:B------:R-:W-:Y:S01]  /*16f90*/  ISETP.GT.U32.AND P0, PT, R6.reuse, 0x6, PT ;  /* 0x000000060600780c */ /* 0x040fe20003f04070 */
[----:B------:R-:W-:Y:S01]  /*16fa0*/  BSSY B1, `(.L_x_557) ;  /* 0x0000074000017945 */ /* 0x000fe20003800000 */
[----:B------:R-:W-:Y:S01]  /*16fb0*/  MOV R9, 0xffffffff ;  /* 0xffffffff00097802 */ /* 0x000fe20000000f00 */
[----:B------:R-:W-:Y:S01]  /*16fc0*/  IMAD.IADD R2, R6, 0x1, -R3 ;  /* 0x0000000106027824 */ /* 0x000fe200078e0a03 */
[----:B------:R-:W-:-:S03]  /*16fd0*/  PRMT R8, RZ, 0x7610, R8 ;  /* 0x00007610ff087816 */ /* 0x000fc60000000008 */
[----:B------:R-:W0:Y:S01]  /*16fe0*/  @P1 S2R R4, SR_CgaCtaId ;  /* 0x0000000000041919 */ /* 0x000e220000008800 */
[----:B------:R-:W-:Y:S02]  /*16ff0*/  LEA.HI R2, R2, R3, RZ, 0x1f ;  /* 0x0000000302027211 */ /* 0x000fe400078ff8ff */
[----:B------:R-:W-:-:S04]  /*17000*/  @P1 MOV R3, 0x400 ;  /* 0x0000040000031802 */ /* 0x000fc80000000f00 */
[----:B0-----:R-:W-:Y:S01]  /*17010*/  @P1 LEA R3, R4, R3, 0x18 ;  /* 0x0000000304031211 */ /* 0x001fe200078ec0ff */
[----:B------:R-:W-:-:S03]  /*17020*/  IMAD.U32 R4, RZ, RZ, UR17 ;  /* 0x00000011ff047e24 */ /* 0x000fc6000f8e00ff */
[----:B------:R0:W-:Y:S01]  /*17030*/  @P1 SYNCS.ARRIVE.TRANS64.A1T0 RZ, [R3+URZ+0x88], RZ ;  /* 0x000088ff03ff19a7 */ /* 0x0001e2000810003f */
[----:B------:R-:W-:Y:S02]  /*17040*/  PLOP3.LUT P1, PT, PT, PT, UP0, 0x80, 0x0 ;  /* 0x000000000000781c */ /* 0x000fe40003f2f008 */
[----:B------:R-:W-:Y:S02]  /*17050*/  ISETP.LT.U32.AND P0, PT, R4, 0x7, P0 ;  /* 0x000000070400780c */ /* 0x000fe40000701070 */
[----:B------:R-:W-:Y:S02]  /*17060*/  PRMT R4, RZ, 0x7610, R4 ;  /* 0x00007610ff047816 */ /* 0x000fe40000000004 */
[----:B0-----:R-:W-:-:S04]  /*17070*/  SEL R3, RZ, 0x1, !P0 ;  /* 0x00000001ff037807 */ /* 0x001fc80004000000 */
[----:B------:R-:W-:Y:S02]  /*17080*/  LOP3.LUT R0, R0, R3, RZ, 0x3c, !PT ;  /* 0x0000000300007212 */ /* 0x000fe400078e3cff */
[----:B------:R-:W-:Y:S01]  /*17090*/  SHF.R.U32.HI R3, RZ, 0x2, R2 ;  /* 0x00000002ff037819 */ /* 0x000fe20000011602 */
[----:B------:R-:W-:-:S03]  /*170a0*/  IMAD.MOV.U32 R2, RZ, RZ, -0x1 ;  /* 0xffffffffff027424 */ /* 0x000fc600078e00ff */
[----:B------:R-:W-:Y:S01]  /*170b0*/  @P1 LOP3.LUT R0, R0, 0x1, R3, 0x78, !PT ;  /* 0x0000000100001812 */ /* 0x000fe200078e7803 */
[----:B------:R-:W-:Y:S02]  /*170c0*/  IMAD R6, R3, -0x7, R6 ;  /* 0xfffffff903067824 */ /* 0x000fe400078e0206 */
[----:B------:R-:W-:Y:S01]  /*170d0*/  IMAD.MOV.U32 R3, RZ, RZ, -0x1 ;  /* 0xffffffffff037424 */ /* 0x000fe200078e00ff */
[----:B---3--:R-:W-:-:S04]  /*170e0*/  IADD3 R13, P0, R13, UR22, RZ ;  /* 0x000000160d0d7c10 */ /* 0x008fc8000ff1e0ff */
[----:B--2---:R-:W-:Y:S01]  /*170f0*/  IADD3.X R15, R15, UR19, RZ, P0, !PT ;  /* 0x000000130f0f7c10 */ /* 0x004fe200087fe4ff */
[----:B------:R0:W-:Y:S01]  /*17100*/  STL [R1+0x204], R13 ;  /* 0x0002040d01007387 */ /* 0x0001e20000100800 */
[----:B------:R-:W-:-:S03]  /*17110*/  ISETP.GE.U32.AND P0, PT, R13, UR6, PT ;  /* 0x000000060d007c0c */ /* 0x000fc6000bf06070 */
[----:B------:R0:W-:Y:S01]  /*17120*/  STL [R1+0x200], R15 ;  /* 0x0002000f01007387 */ /* 0x0001e20000100800 */
[----:B------:R-:W-:-:S13]  /*17130*/  ISETP.GE.U32.AND.EX P0, PT, R15, UR7, PT, P0 ;  /* 0x000000070f007c0c */ /* 0x000fda000bf06100 */
[----:B0-----:R-:W-:Y:S05]  /*17140*/  @P0 BRA `(.L_x_558) ;  /* 0x0000000400640947 */ /* 0x001fea0003800000 */
[----:B------:R-:W0:Y:S01]  /*17150*/  S2R R7, SR_CTAID.X ;  /* 0x0000000000077919 */ /* 0x000e220000002500 */
[----:B------:R-:W-:Y:S01]  /*17160*/  ULDC UR6, c[0x0][0x150] ;  /* 0x0000540000067ab9 */ /* 0x000fe20000000800 */
[----:B------:R-:W1:Y:S01]  /*17170*/  LDC R4, c[0x0][0x144] ;  /* 0x00005100ff047b82 */ /* 0x000e620000000800 */
[----:B------:R-:W-:Y:S01]  /*17180*/  UISETP.NE.AND UP0, UPT, UR45, URZ, UPT ;  /* 0x0000003f2d00728c */ /* 0x000fe2000bf05270 */
[----:B------:R-:W2:Y:S01]  /*17190*/  S2R R5, SR_CTAID.Y ;  /* 0x0000000000057919 */ /* 0x000ea20000002600 */
[----:B------:R-:W-:-:S04]  /*171a0*/  ULDC UR9, c[0x0][0x630] ;  /* 0x00018c0000097ab9 */ /* 0x000fc80000000800 */
[----:B------:R-:W-:Y:S01]  /*171b0*/  PLOP3.LUT P0, PT, PT, PT, UP0, 0x80, 0x0 ;  /* 0x000000000000781c */ /* 0x000fe20003f0f008 */
[----:B------:R-:W3:Y:S01]  /*171c0*/  LDC R10, c[0x0][0x148] ;  /* 0x00005200ff0a7b82 */ /* 0x000ee20000000800 */
[----:B0-----:R-:W-:Y:S02]  /*171d0*/  I2FP.F32.U32 R2, R7 ;  /* 0x0000000700027245 */ /* 0x001fe40000201000 */
[----:B--2---:R-:W-:-:S03]  /*171e0*/  I2FP.F32.U32 R3, R5 ;  /* 0x0000000500037245 */ /* 0x004fc60000201000 */
[----:B------:R-:W-:Y:S01]  /*171f0*/  FMUL R2, R2, UR6 ;  /* 0x0000000602027c20 */ /* 0x000fe20008400000 */
[----:B------:R-:W-:Y:S02]  /*17200*/  ULDC UR6, c[0x0][0x154] ;  /* 0x0000550000067ab9 */ /* 0x000fe40000000800 */
[----:B------:R-:W-:Y:S01]  /*17210*/  FMUL R9, R3, UR6 ;  /* 0x0000000603097c20 */ /* 0x000fe20008400000 */
[----:B------:R-:W-:Y:S02]  /*17220*/  ULDC.64 UR6, c[0x0][0x628] ;  /* 0x00018a0000067ab9 */ /* 0x000fe40000000a00 */
[----:B------:R-:W0:Y:S08]  /*17230*/  F2I.U32.TRUNC.NTZ R2, R2 ;  /* 0x0000000200027305 */ /* 0x000e30000020f000 */
[----:B------:R-:W2:Y:S01]  /*17240*/  F2I.U32.TRUNC.NTZ R9, R9 ;  /* 0x0000000900097305 */ /* 0x000ea2000020f000 */
[----:B0-----:R-:W-:-:S02]  /*17250*/  IMAD.MOV R3, RZ, RZ, -R2 ;  /* 0x000000ffff037224 */ /* 0x001fc400078e0a02 */
[----:B------:R-:W-:Y:S02]  /*17260*/  IMAD.MOV.U32 R2, RZ, RZ, R13 ;  /* 0x000000ffff027224 */ /* 0x000fe400078e000d */
[----:B-1----:R-:W-:Y:S02]  /*17270*/  IMAD R7, R4, R3, R7 ;  /* 0x0000000304077224 */ /* 0x002fe400078e0207 */
[----:B--2---:R-:W-:-:S04]  /*17280*/  IMAD.MOV R3, RZ, RZ, -R9 ;  /* 0x000000ffff037224 */ /* 0x004fc800078e0a09 */
[----:B---3--:R-:W-:Y:S01]  /*17290*/  @P0 IMAD R7, R10, R3, R5 ;  /* 0x000000030a070224 */ /* 0x008fe200078e0205 */
[----:B------:R-:W-:Y:S01]  /*172a0*/  ISETP.NE.U32.AND P0, PT, RZ, UR6, PT ;  /* 0x00000006ff007c0c */ /* 0x000fe2000bf05070 */
[----:B------:R-:W-:-:S03]  /*172b0*/  IMAD.MOV.U32 R3, RZ, RZ, R15 ;  /* 0x000000ffff037224 */ /* 0x000fc600078e000f */
[----:B------:R-:W-:-:S13]  /*172c0*/  ISETP.NE.AND.EX P0, PT, RZ, UR7, PT, P0 ;  /* 0x00000007ff007c0c */ /* 0x000fda000bf05300 */
[----:B------:R-:W-:Y:S05]  /*172d0*/  @!P0 BRA `(.L_x_559) ;  /* 0x0000000000288947 */ /* 0x000fea0003800000 */
[----:B------:R-:W-:Y:S02]  /*172e0*/  ULDC UR8, c[0x0][0x634] ;  /* 0x00018d0000087ab9 */ /* 0x000fe40000000800 */
[----:B------:R-:W-:-:S05]  /*172f0*/  IADD3 R3, P0, R13, UR8, RZ ;  /* 0x000000080d037c10 */ /* 0x000fca000ff1e0ff */
[----:B------:R-:W-:-:S04]  /*17300*/  IMAD.X R9, RZ, RZ, R15, P0 ;  /* 0x000000ffff097224 */ /* 0x000fc800000e060f */
[----:B------:R-:W-:-:S04]  /*17310*/  IMAD.WIDE.U32 R4, R9, UR6, RZ ;  /* 0x0000000609047c25 */ /* 0x000fc8000f8e00ff */
[----:B------:R-:W-:-:S04]  /*17320*/  IMAD.WIDE.U32 R4, P0, R3, UR7, R4 ;  /* 0x0000000703047c25 */ /* 0x000fc8000f800004 */
[----:B------:R-:W-:-:S04]  /*17330*/  IMAD.WIDE.U32 R2, R3, UR6, RZ ;  /* 0x0000000603027c25 */ /* 0x000fc8000f8e00ff */
[----:B------:R-:W-:Y:S01]  /*17340*/  IMAD.MOV.U32 R2, RZ, RZ, R5 ;  /* 0x000000ffff027224 */ /* 0x000fe200078e0005 */
[----:B------:R-:W-:Y:S01]  /*17350*/  IADD3 RZ, P1, R3, R4, RZ ;  /* 0x0000000403ff7210 */ /* 0x000fe20007f3e0ff */
[----:B------:R-:W-:-:S04]  /*17360*/  IMAD.X R3, RZ, RZ, RZ, P0 ;  /* 0x000000ffff037224 */ /* 0x000fc800000e06ff */
[----:B------:R-:W-:-:S08]  /*17370*/  IMAD.WIDE.U32.X R2, R9, UR7, R2, P1 ;  /* 0x0000000709027c25 */ /* 0x000fd000088e0402 */
.L_x_559:
[--C-:B------:R-:W-:Y:S01]  /*17380*/  SHF.R.U64 R9, R2, UR9, R3.reuse ;  /* 0x0000000902097c19 */ /* 0x100fe20008001203 */
[----:B------:R-:W-:Y:S01]  /*17390*/  ULDC.64 UR6, c[0x0][0x620] ;  /* 0x0001880000067ab9 */ /* 0x000fe20000000a00 */
[----:B------:R-:W-:Y:S01]  /*173a0*/  SHF.R.U32.HI R2, RZ, UR9, R3 ;  /* 0x00000009ff027c19 */ /* 0x000fe20008011603 */
[----:B------:R-:W-:Y:S01]  /*173b0*/  IMAD.MOV.U32 R3, RZ, RZ, R15 ;  /* 0x000000ffff037224 */ /* 0x000fe200078e000f */
[----:B------:R-:W-:Y:S01]  /*173c0*/  IADD3 R11, P0, RZ, -R9, RZ ;  /* 0x80000009ff0b7210 */ /* 0x000fe20007f1e0ff */
[----:B------:R-:W-:-:S04]  /*173d0*/  ULDC.64 UR8, c[0x0][0x640] ;  /* 0x0001900000087ab9 */ /* 0x000fc80000000a00 */
[----:B------:R-:W-:Y:S01]  /*173e0*/  IMAD.X R2, RZ, RZ, ~R2, P0 ;  /* 0x000000ffff027224 */ /* 0x000fe200000e0e02 */
[----:B------:R-:W-:-:S03]  /*173f0*/  ISETP.NE.U32.AND P0, PT, RZ, UR8, PT ;  /* 0x00000008ff007c0c */ /* 0x000fc6000bf05070 */
[----:B------:R-:W-:Y:S01]  /*17400*/  IMAD R2, R2, UR6, RZ ;  /* 0x0000000602027c24 */ /* 0x000fe2000f8e02ff */
[----:B------:R-:W-:-:S03]  /*17410*/  ISETP.NE.AND.EX P0, PT, RZ, UR9, PT, P0 ;  /* 0x00000009ff007c0c */ /* 0x000fc6000bf05300 */
[----:B------:R-:W-:Y:S01]  /*17420*/  IMAD R5, R11, UR7, R2 ;  /* 0x000000070b057c24 */ /* 0x000fe2000f8e0202 */
[----:B------:R-:W-:-:S05]  /*17430*/  MOV R2, R13 ;  /* 0x0000000d00027202 */ /* 0x000fca0000000f00 */
[----:B------:R-:W-:Y:S01]  /*17440*/  IMAD.WIDE.U32 R2, R11, UR6, R2 ;  /* 0x000000060b027c25 */ /* 0x000fe2000f8e0002 */
[----:B------:R-:W-:-:S03]  /*17450*/  ULDC UR6, c[0x0][0x618] ;  /* 0x0001860000067ab9 */ /* 0x000fc60000000800 */
[----:B------:R-:W-:-:S05]  /*17460*/  IMAD.IADD R3, R3, 0x1, R5 ;  /* 0x0000000103037824 */ /* 0x000fca00078e0205 */
[--C-:B------:R-:W-:Y:S02]  /*17470*/  SHF.R.U64 R10, R2, UR6, R3.reuse ;  /* 0x00000006020a7c19 */ /* 0x100fe40008001203 */
[----:B------:R-:W-:Y:S01]  /*17480*/  SHF.R.U32.HI R3, RZ, UR6, R3 ;  /* 0x00000006ff037c19 */ /* 0x000fe20008011603 */
[----:B------:R-:W-:-:S03]  /*17490*/  ULDC UR6, c[0x0][0x608] ;  /* 0x0001820000067ab9 */ /* 0x000fc60000000800 */
[--C-:B------:R-:W-:Y:S02]  /*174a0*/  SHF.R.U64 R12, R10, UR6, R3.reuse ;  /* 0x000000060a0c7c19 */ /* 0x100fe40008001203 */
[----:B------:R-:W-:Y:S01]  /*174b0*/  SHF.R.U32.HI R3, RZ, UR6, R3 ;  /* 0x00000006ff037c19 */ /* 0x000fe20008011603 */
[----:B------:R-:W-:-:S03]  /*174c0*/  ULDC UR6, c[0x0][0x658] ;  /* 0x0001960000067ab9 */ /* 0x000fc60000000800 */
[--C-:B------:R-:W-:Y:S02]  /*174d0*/  SHF.R.U64 R11, R12, UR6, R3.reuse ;  /* 0x000000060c0b7c19 */ /* 0x100fe40008001203 */
[----:B------:R-:W-:-:S03]  /*174e0*/  SHF.R.U32.HI R13, RZ, UR6, R3 ;  /* 0x00000006ff0d7c19 */ /* 0x000fc60008011603 */
[----:B------:R-:W-:Y:S02]  /*174f0*/  IMAD.MOV.U32 R2, RZ, RZ, R11 ;  /* 0x000000ffff027224 */ /* 0x000fe400078e000b */
[----:B------:R-:W-:Y:S01]  /*17500*/  IMAD.MOV.U32 R3, RZ, RZ, R13 ;  /* 0x000000ffff037224 */ /* 0x000fe200078e000d */
[----:B------:R-:W-:Y:S06]  /*17510*/  @!P0 BRA `(.L_x_560) ;  /* 0x0000000000288947 */ /* 0x000fec0003800000 */
        /* <DEDUP_REMOVED lines=10> */
.L_x_560:
[----:B------:R-:W-:Y:S01]  /*175c0*/  ULDC UR6, c[0x0][0x648] ;  /* 0x0001920000067ab9 */ /* 0x000fe20000000800 */
[----:B------:R-:W-:Y:S01]  /*175d0*/  LOP3.LUT R12, R12, UR16, RZ, 0xc0, !PT ;  /* 0x000000100c0c7c12 */ /* 0x000fe2000f8ec0ff */
[----:B------:R-:W-:Y:S01]  /*175e0*/  UISETP.NE.AND UP0, UPT, UR45, URZ, UPT ;  /* 0x0000003f2d00728c */ /* 0x000fe2000bf05270 */
[----:B------:R-:W-:Y:S01]  /*175f0*/  SHF.R.U64 R3, R2, UR6, R3 ;  /* 0x0000000602037c19 */ /* 0x000fe20008001203 */
[----:B------:R-:W-:Y:S01]  /*17600*/  ULDC UR6, c[0x0][0x638] ;  /* 0x00018e0000067ab9 */ /* 0x000fe20000000800 */
[----:B------:R-:W-:-:S03]  /*17610*/  MOV R4, 0x1 ;  /* 0x0000000100047802 */ /* 0x000fc60000000f00 */
[----:B------:R-:W-:Y:S01]  /*17620*/  IMAD.MOV R2, RZ, RZ, -R3 ;  /* 0x000000ffff027224 */ /* 0x000fe200078e0a03 */
[----:B------:R-:W-:Y:S01]  /*17630*/  PLOP3.LUT P0, PT, PT, PT, UP0, 0x40, 0x0 ;  /* 0x000000000000781c */ /* 0x000fe20003f0e808 */
[----:B------:R-:W-:Y:S01]  /*17640*/  IMAD R12, R3, UR5, R12 ;  /* 0x00000005030c7c24 */ /* 0x000fe2000f8e020c */
[----:B------:R-:W-:Y:S01]  /*17650*/  PLOP3.LUT P1, PT, PT, PT, UP0, 0x40, 0x0 ;  /* 0x000000000000781c */ /* 0x000fe20003f2e808 */
[----:B------:R-:W-:Y:S01]  /*17660*/  IMAD R11, R2, UR6, R11 ;  /* 0x00000006020b7c24 */ /* 0x000fe2000f8e020b */
[----:B------:R-:W-:Y:S01]  /*17670*/  ULDC UR6, c[0x0][0x610] ;  /* 0x0001840000067ab9 */ /* 0x000fe20000000800 */
[----:B------:R-:W-:Y:S01]  /*17680*/  LOP3.LUT R2, R10, UR4, RZ, 0xc0, !PT ;  /* 0x000000040a027c12 */ /* 0x000fe2000f8ec0ff */
[----:B------:R-:W-:Y:S01]  /*17690*/  IMAD R7, R12, UR6, R7 ;  /* 0x000000060c077c24 */ /* 0x000fe2000f8e0207 */
[----:B------:R-:W-:-:S03]  /*176a0*/  ULDC UR6, c[0x0][0x600] ;  /* 0x0001800000067ab9 */ /* 0x000fc60000000800 */
[----:B------:R-:W-:-:S05]  /*176b0*/  IMAD R2, R11, UR6, R2 ;  /* 0x000000060b027c24 */ /* 0x000fca000f8e0202 */
[----:B------:R-:W-:Y:S02]  /*176c0*/  SEL R3, R2, R7, P0 ;  /* 0x0000000702037207 */ /* 0x000fe40000000000 */
[----:B------:R-:W-:-:S07]  /*176d0*/  SEL R2, R7, R2, P1 ;  /* 0x0000000207027207 */ /* 0x000fce0000800000 */
.L_x_558:
[----:B------:R-:W-:Y:S05]  /*176e0*/  BSYNC B1 ;  /* 0x0000000000017941 */ /* 0x000fea0003800000 */
.L_x_557:
[----:B------:R-:W-:-:S13]  /*176f0*/  LOP3.LUT P0, RZ, R4, 0xff, RZ, 0xc0, !PT ;  /* 0x000000ff04ff7812 */ /* 0x000fda000780c0ff */
[----:B------:R-:W-:Y:S05]  /*17700*/  @P0 BRA `(.L_x_561) ;  /* 0xfffffff000f80947 */ /* 0x000fea000383ffff */
[----:B------:R-:W-:Y:S05]  /*17710*/  BSYNC B0 ;  /* 0x0000000000007941 */ /* 0x000fea0003800000 */
.L_x_550:
[----:B------:R-:W-:-:S03]  /*17720*/  UMOV UR6, 0xffffffff ;  /* 0xffffffff00067882 */ /* 0x000fc60000000000 */
[----:B------:R-:W-:Y:S05]  /*17730*/  BRA.DIV UR6, `(.L_x_562) ;  /* 0x0000000606847947 */ /* 0x000fea000b800000 */
[----:B------:R-:W-:-:S13]  /*17740*/  ELECT P6, URZ, PT ;  /* 0x00000000003f782f */ /* 0x000fda00038c0000 */
.L_x_579:
[----:B------:R-:W-:Y:S04]  /*17750*/  BSSY B0, `(.L_x_563) ;  /* 0x0000047000007945 */ /* 0x000fe80003800000 */
[----:B------:R-:W-:Y:S05]  /*17760*/  @!P6 BRA `(.L_x_564) ;  /* 0x000000040014e947 */ /* 0x000fea0003800000 */
[----:B------:R-:W-:-:S04]  /*17770*/  ULOP3.LUT UR6, UR40, 0x2, URZ, 0xfc, !UPT ;  /* 0x0000000228067892 */ /* 0x000fc8000f8efc3f */
[----:B------:R-:W-:-:S06]  /*17780*/  UISETP.NE.AND UP0, UPT, UR6, 0x3, UPT ;  /* 0x000000030600788c */ /* 0x000fcc000bf05270 */
[----:B------:R-:W-:-:S13]  /*17790*/  PLOP3.LUT P0, PT, PT, PT, UP0, 0x80, 0x0 ;  /* 0x000000000000781c */ /* 0x000fda0003f0f008 */
[----:B------:R-:W-:Y:S05]  /*177a0*/  @!P0 BRA `(.L_x_565) ;  /* 0x0000000000048947 */ /* 0x000fea0003800000 */
[----:B------:R-:W-:Y:S01]  /*177b0*/  BPT.TRAP 0x1 ;  /* 0x000000040000795c */ /* 0x000fe20000300000 */
.L_x_565:
[----:B------:R-:W0:Y:S01]  /*177c0*/  S2R R3, SR_CgaCtaId ;  /* 0x0000000000037919 */ /* 0x000e220000008800 */
[----:B------:R-:W-:-:S04]  /*177d0*/  MOV R2, 0x400 ;  /* 0x0000040000027802 */ /* 0x000fc80000000f00 */
[----:B0-----:R-:W-:Y:S02]  /*177e0*/  LEA R3, R3, R2, 0x18 ;  /* 0x0000000203037211 */ /* 0x001fe400078ec0ff */
[----:B------:R-:W-:-:S03]  /*177f0*/  SHF.L.U32 R2, R0, 0x1f, RZ ;  /* 0x0000001f00027819 */ /* 0x000fc600000006ff */
[----:B------:R-:W-:-:S04]  /*17800*/  VIADD R3, R3, 0x38 ;  /* 0x0000003803037836 */ /* 0x000fc80000000000 */
[----:B------:R-:W-:-:S04]  /*17810*/  IMAD R5, R6, 0x8, R3 ;  /* 0x0000000806057824 */ /* 0x000fc800078e0203 */
[----:B------:R-:W0:Y:S02]  /*17820*/  SYNCS.PHASECHK.TRANS64.TRYWAIT P0, [R5+URZ], R2 ;  /* 0x00000002050075a7 */ /* 0x000e24000800017f */
[----:B0-----:R-:W-:Y:S05]  /*17830*/  @!P0 BRA `(.L_x_566) ;  /* 0x0000000400648947 */ /* 0x001fea0003800000 */
.L_x_580:
[----:B------:R-:W-:-:S05]  /*17840*/  VIADD R6, R6, 0x1 ;  /* 0x0000000106067836 */ /* 0x000fca0000000000 */
[----:B------:R-:W-:-:S04]  /*17850*/  ISETP.NE.AND P0, PT, R6, 0x7, PT ;  /* 0x000000070600780c */ /* 0x000fc80003f05270 */
[----:B0-----:R-:W-:Y:S02]  /*17860*/  SEL R5, RZ, 0x1, P0 ;  /* 0x00000001ff057807 */ /* 0x001fe40000000000 */
[----:B------:R-:W-:Y:S02]  /*17870*/  SEL R6, R6, RZ, P0 ;  /* 0x000000ff06067207 */ /* 0x000fe40000000000 */
[----:B------:R-:W-:-:S03]  /*17880*/  LOP3.LUT R5, R0, R5, RZ, 0x3c, !PT ;  /* 0x0000000500057212 */ /* 0x000fc600078e3cff */
[----:B------:R-:W-:Y:S01]  /*17890*/  IMAD R7, R6, 0x8, R3 ;  /* 0x0000000806077824 */ /* 0x000fe200078e0203 */
[----:B------:R-:W-:-:S04]  /*178a0*/  SHF.L.U32 R0, R5, 0x1f, RZ ;  /* 0x0000001f05007819 */ /* 0x000fc800000006ff */
[----:B------:R-:W0:Y:S02]  /*178b0*/  SYNCS.PHASECHK.TRANS64.TRYWAIT P0, [R7+URZ], R0 ;  /* 0x00000000070075a7 */ /* 0x000e24000800017f */
[----:B0-----:R-:W-:Y:S05]  /*178c0*/  @!P0 BRA `(.L_x_567) ;  /* 0x0000000400548947 */ /* 0x001fea0003800000 */
.L_x_581:
[----:B0-----:R-:W-:-:S05]  /*178d0*/  VIADD R0, R6, 0x1 ;  /* 0x0000000106007836 */ /* 0x001fca0000000000 */
[----:B------:R-:W-:-:S04]  /*178e0*/  ISETP.NE.AND P0, PT, R0, 0x7, PT ;  /* 0x000000070000780c */ /* 0x000fc80003f05270 */
[----:B------:R-:W-:Y:S02]  /*178f0*/  SEL R2, RZ, 0x1, P0 ;  /* 0x00000001ff027807 */ /* 0x000fe40000000000 */
[----:B------:R-:W-:Y:S02]  /*17900*/  SEL R4, R0, RZ, P0 ;  /* 0x000000ff00047207 */ /* 0x000fe40000000000 */
[----:B------:R-:W-:-:S03]  /*17910*/  LOP3.LUT R5, R5, R2, RZ, 0x3c, !PT ;  /* 0x0000000205057212 */ /* 0x000fc600078e3cff */
[----:B------:R-:W-:Y:S01]  /*17920*/  IMAD R7, R4, 0x8, R3 ;  /* 0x0000000804077824 */ /* 0x000fe200078e0203 */
[----:B------:R-:W-:-:S04]  /*17930*/  SHF.L.U32 R0, R5, 0x1f, RZ ;  /* 0x0000001f05007819 */ /* 0x000fc800000006ff */
[----:B------:R-:W0:Y:S02]  /*17940*/  SYNCS.PHASECHK.TRANS64.TRYWAIT P0, [R7+URZ], R0 ;  /* 0x00000000070075a7 */ /* 0x000e24000800017f */
[----:B0-----:R-:W-:Y:S05]  /*17950*/  @!P0 BRA `(.L_x_568) ;  /* 0x0000000400448947 */ /* 0x001fea0003800000 */
.L_x_582:
        /* <DEDUP_REMOVED lines=9> */
.L_x_583:
[----:B0-----:R-:W-:-:S04]  /*179f0*/  IADD3 R0, R4, 0x1, RZ ;  /* 0x0000000104007810 */ /* 0x001fc80007ffe0ff */
        /* <DEDUP_REMOVED lines=8> */
.L_x_584:
        /* <DEDUP_REMOVED lines=9> */
.L_x_585:
[----:B0-----:R-:W-:-:S05]  /*17b10*/  VIADD R0, R4, 0x1 ;  /* 0x0000000104007836 */ /* 0x001fca0000000000 */
[----:B------:R-:W-:-:S04]  /*17b20*/  ISETP.NE.AND P0, PT, R0, 0x7, PT ;  /* 0x000000070000780c */ /* 0x000fc80003f05270 */
[----:B------:R-:W-:Y:S02]  /*17b30*/  SEL R2, RZ, 0x1, P0 ;  /* 0x00000001ff027807 */ /* 0x000fe40000000000 */
[----:B------:R-:W-:Y:S02]  /*17b40*/  SEL R0, R0, RZ, P0 ;  /* 0x000000ff00007207 */ /* 0x000fe40000000000 */
[----:B------:R-:W-:-:S03]  /*17b50*/  LOP3.LUT R2, R5, R2, RZ, 0x3c, !PT ;  /* 0x0000000205027212 */ /* 0x000fc600078e3cff */
[----:B------:R-:W-:Y:S01]  /*17b60*/  IMAD R3, R0, 0x8, R3 ;  /* 0x0000000800037824 */ /* 0x000fe200078e0203 */
[----:B------:R-:W-:-:S07]  /*17b70*/  SHF.L.U32 R0, R2, 0x1f, RZ ;  /* 0x0000001f02007819 */ /* 0x000fce00000006ff */
.L_x_572:
[----:B0-----:R0:W1:Y:S02]  /*17b80*/  SYNCS.PHASECHK.TRANS64.TRYWAIT P0, [R3+URZ], R0 ;  /* 0x00000000030075a7 */ /* 0x001064000800017f */
[----:B-1----:R-:W-:Y:S05]  /*17b90*/  @!P0 NANOSLEEP.SYNCS 0x989680 ;  /* 0x009896800000895d */ /* 0x002fea0003900000 */
[----:B------:R-:W1:Y:S02]  /*17ba0*/  @!P0 SYNCS.PHASECHK.TRANS64 P0, [R3+URZ], R0 ;  /* 0x00000000030085a7 */ /* 0x000e64000800007f */
[----:B-1----:R-:W-:Y:S05]  /*17bb0*/  @!P0 BRA `(.L_x_572) ;  /* 0xfffffffc00f08947 */ /* 0x002fea000383ffff */
.L_x_564:
[----:B------:R-:W-:Y:S05]  /*17bc0*/  BSYNC B0 ;  /* 0x0000000000007941 */ /* 0x000fea0003800000 */
.L_x_563:
[----:B------:R-:W-:Y:S05]  /*17bd0*/  EXIT ;  /* 0x000000000000794d */ /* 0x000fea0003800000 */
.L_x_21:
[----:B-1----:R1:W2:Y:S02]  /*17be0*/  SYNCS.PHASECHK.TRANS64.TRYWAIT P1, [R4+URZ], R3 ;  /* 0x00000003040075a7 */ /* 0x0022a4000802017f */
[----:B--2---:R-:W-:Y:S05]  /*17bf0*/  @!P1 NANOSLEEP.SYNCS 0x989680 ;  /* 0x009896800000995d */ /* 0x004fea0003900000 */
[----:B------:R-:W2:Y:S02]  /*17c00*/  @!P1 SYNCS.PHASECHK.TRANS64 P1, [R4+URZ], R3 ;  /* 0x00000003040095a7 */ /* 0x000ea4000802007f */
[----:B--2---:R-:W-:Y:S05]  /*17c10*/  @!P1 BRA `(.L_x_21) ;  /* 0xfffffffc00f09947 */ /* 0x004fea000383ffff */
[----:B------:R-:W-:Y:S05]  /*17c20*/  BRA `(.L_x_20) ;  /* 0xfffffe9800cc7947 */ /* 0x000fea000383ffff */
.L_x_26:
[----:B-1----:R1:W2:Y:S02]  /*17c30*/  SYNCS.PHASECHK.TRANS64.TRYWAIT P1, [R5+URZ], R6 ;  /* 0x00000006050075a7 */ /* 0x0022a4000802017f */
[----:B--2---:R-:W-:Y:S05]  /*17c40*/  @!P1 NANOSLEEP.SYNCS 0x989680 ;  /* 0x009896800000995d */ /* 0x004fea0003900000 */
[----:B------:R-:W2:Y:S02]  /*17c50*/  @!P1 SYNCS.PHASECHK.TRANS64 P1, [R5+URZ], R6 ;  /* 0x00000006050095a7 */ /* 0x000ea4000802007f */
[----:B--2---:R-:W-:Y:S05]  /*17c60*/  @!P1 BRA `(.L_x_26) ;  /* 0xfffffffc00f09947 */ /* 0x004fea000383ffff */
[----:B------:R-:W-:Y:S05]  /*17c70*/  BRA `(.L_x_25) ;  /* 0xfffffeb0002c7947 */ /* 0x000fea000383ffff */
.L_x_551:
[----:B------:R-:W-:Y:S01]  /*17c80*/  BSSY B1, `(.L_x_573) ;  /* 0x0000006000017945 */ /* 0x000fe20003800000 */
[----:B------:R-:W-:-:S07]  /*17c90*/  IMAD.MOV.U32 R15, RZ, RZ, -0x1 ;  /* 0xffffffffff0f7424 */ /* 0x000fce00078e00ff */
[----:B------:R-:W-:Y:S05]  /*17ca0*/  WARPSYNC.COLLECTIVE R15, `(.L_x_574) ;  /* 0x000000000f0c7348 */ /* 0x000fea0003c00000 */
[----:B------:R-:W-:Y:S02]  /*17cb0*/  ELECT P6, UR62, PT ;  /* 0x00000000003e782f */ /* 0x000fe400038c0000 */
[----:B------:R-:W-:Y:S01]  /*17cc0*/  MOV R14, UR62 ;  /* 0x0000003e000e7c02 */ /* 0x000fe20008000f00 */
[----:B------:R-:W-:Y:S10]  /*17cd0*/  ENDCOLLECTIVE ;  /* 0x000000000000791b */ /* 0x000ff40003800000 */
.L_x_574:
[----:B------:R-:W-:Y:S05]  /*17ce0*/  BSYNC B1 ;  /* 0x0000000000017941 */ /* 0x000fea0003800000 */
.L_x_573:
[----:B------:R-:W-:Y:S05]  /*17cf0*/  BRA `(.L_x_575) ;  /* 0xffffffec00887947 */ /* 0x000fea000383ffff */
.L_x_554:
[----:B0-----:R0:W2:Y:S02]  /*17d00*/  SYNCS.PHASECHK.TRANS64.TRYWAIT P0, [R10+URZ+0x38], R5 ;  /* 0x000038050a0075a7 */ /* 0x0010a4000800017f */
[----:B--2---:R-:W-:Y:S05]  /*17d10*/  @!P0 NANOSLEEP.SYNCS 0x989680 ;  /* 0x009896800000895d */ /* 0x004fea0003900000 */
[----:B------:R-:W2:Y:S02]  /*17d20*/  @!P0 SYNCS.PHASECHK.TRANS64 P0, [R10+URZ+0x38], R5 ;  /* 0x000038050a0085a7 */ /* 0x000ea4000800007f */
[----:B--2---:R-:W-:Y:S05]  /*17d30*/  @!P0 BRA `(.L_x_554) ;  /* 0xfffffffc00f08947 */ /* 0x004fea000383ffff */
[----:B------:R-:W-:Y:S05]  /*17d40*/  BRA `(.L_x_576) ;  /* 0xffffffec00c87947 */ /* 0x000fea000383ffff */
.L_x_562:
[----:B------:R-:W-:Y:S01]  /*17d50*/  BSSY B0, `(.L_x_577) ;  /* 0x0000006000007945 */ /* 0x000fe20003800000 */
[----:B------:R-:W-:-:S07]  /*17d60*/  IMAD.MOV.U32 R15, RZ, RZ, -0x1 ;  /* 0xffffffffff0f7424 */ /* 0x000fce00078e00ff */
[----:B------:R-:W-:Y:S05]  /*17d70*/  WARPSYNC.COLLECTIVE R15, `(.L_x_578) ;  /* 0x000000000f0c7348 */ /* 0x000fea0003c00000 */
[----:B------:R-:W-:Y:S02]  /*17d80*/  ELECT P6, UR62, PT ;  /* 0x00000000003e782f */ /* 0x000fe400038c0000 */
[----:B------:R-:W-:Y:S01]  /*17d90*/  MOV R14, UR62 ;  /* 0x0000003e000e7c02 */ /* 0x000fe20008000f00 */
[----:B------:R-:W-:Y:S10]  /*17da0*/  ENDCOLLECTIVE ;  /* 0x000000000000791b */ /* 0x000ff40003800000 */
.L_x_578:
[----:B------:R-:W-:Y:S05]  /*17db0*/  BSYNC B0 ;  /* 0x0000000000007941 */ /* 0x000fea0003800000 */
.L_x_577:
[----:B------:R-:W-:Y:S05]  /*17dc0*/  BRA `(.L_x_579) ;  /* 0xfffffff800607947 */ /* 0x000fea000383ffff */
.L_x_566:
[----:B0-----:R0:W1:Y:S02]  /*17dd0*/  SYNCS.PHASECHK.TRANS64.TRYWAIT P0, [R5+URZ], R2 ;  /* 0x00000002050075a7 */ /* 0x001064000800017f */
[----:B-1----:R-:W-:Y:S05]  /*17de0*/  @!P0 NANOSLEEP.SYNCS 0x989680 ;  /* 0x009896800000895d */ /* 0x002fea0003900000 */
[----:B------:R-:W1:Y:S02]  /*17df0*/  @!P0 SYNCS.PHASECHK.TRANS64 P0, [R5+URZ], R2 ;  /* 0x00000002050085a7 */ /* 0x000e64000800007f */
[----:B-1----:R-:W-:Y:S05]  /*17e00*/  @!P0 BRA `(.L_x_566) ;  /* 0xfffffffc00f08947 */ /* 0x002fea000383ffff */
[----:B------:R-:W-:Y:S05]  /*17e10*/  BRA `(.L_x_580) ;  /* 0xfffffff800887947 */ /* 0x000fea000383ffff */
.L_x_567:
[----:B0-----:R0:W1:Y:S02]  /*17e20*/  SYNCS.PHASECHK.TRANS64.TRYWAIT P0, [R7+URZ], R0 ;  /* 0x00000000070075a7 */ /* 0x001064000800017f */
[----:B-1----:R-:W-:Y:S05]  /*17e30*/  @!P0 NANOSLEEP.SYNCS 0x989680 ;  /* 0x009896800000895d */ /* 0x002fea0003900000 */
[----:B------:R-:W1:Y:S02]  /*17e40*/  @!P0 SYNCS.PHASECHK.TRANS64 P0, [R7+URZ], R0 ;  /* 0x00000000070085a7 */ /* 0x000e64000800007f */
[----:B-1----:R-:W-:Y:S05]  /*17e50*/  @!P0 BRA `(.L_x_567) ;  /* 0xfffffffc00f08947 */ /* 0x002fea000383ffff */
[----:B------:R-:W-:Y:S05]  /*17e60*/  BRA `(.L_x_581) ;  /* 0xfffffff800987947 */ /* 0x000fea000383ffff */
.L_x_568:
[----:B0-----:R0:W1:Y:S02]  /*17e70*/  SYNCS.PHASECHK.TRANS64.TRYWAIT P0, [R7+URZ], R0 ;  /* 0x00000000070075a7 */ /* 0x001064000800017f */
[----:B-1----:R-:W-:Y:S05]  /*17e80*/  @!P0 NANOSLEEP.SYNCS 0x989680 ;  /* 0x009896800000895d */ /* 0x002fea0003900000 */
[----:B------:R-:W1:Y:S02]  /*17e90*/  @!P0 SYNCS.PHASECHK.TRANS64 P0, [R7+URZ], R0 ;  /* 0x00000000070085a7 */ /* 0x000e64000800007f */
[----:B-1----:R-:W-:Y:S05]  /*17ea0*/  @!P0 BRA `(.L_x_568) ;  /* 0xfffffffc00f08947 */ /* 0x002fea000383ffff */
[----:B------:R-:W-:Y:S05]  /*17eb0*/  BRA `(.L_x_582) ;  /* 0xfffffff800a87947 */ /* 0x000fea000383ffff */
.L_x_569:
[----:B0-----:R0:W1:Y:S02]  /*17ec0*/  SYNCS.PHASECHK.TRANS64.TRYWAIT P0, [R7+URZ], R0 ;  /* 0x00000000070075a7 */ /* 0x001064000800017f */
[----:B-1----:R-:W-:Y:S05]  /*17ed0*/  @!P0 NANOSLEEP.SYNCS 0x989680 ;  /* 0x009896800000895d */ /* 0x002fea0003900000 */
[----:B------:R-:W1:Y:S02]  /*17ee0*/  @!P0 SYNCS.PHASECHK.TRANS64 P0, [R7+URZ], R0 ;  /* 0x00000000070085a7 */ /* 0x000e64000800007f */
[----:B-1----:R-:W-:Y:S05]  /*17ef0*/  @!P0 BRA `(.L_x_569) ;  /* 0xfffffffc00f08947 */ /* 0x002fea000383ffff */
[----:B------:R-:W-:Y:S05]  /*17f00*/  BRA `(.L_x_583) ;  /* 0xfffffff800b87947 */ /* 0x000fea000383ffff */
.L_x_570:
[----:B0-----:R0:W1:Y:S02]  /*17f10*/  SYNCS.PHASECHK.TRANS64.TRYWAIT P0, [R7+URZ], R0 ;  /* 0x00000000070075a7 */ /* 0x001064000800017f */
[----:B-1----:R-:W-:Y:S05]  /*17f20*/  @!P0 NANOSLEEP.SYNCS 0x989680 ;  /* 0x009896800000895d */ /* 0x002fea0003900000 */
[----:B------:R-:W1:Y:S02]  /*17f30*/  @!P0 SYNCS.PHASECHK.TRANS64 P0, [R7+URZ], R0 ;  /* 0x00000000070085a7 */ /* 0x000e64000800007f */
[----:B-1----:R-:W-:Y:S05]  /*17f40*/  @!P0 BRA `(.L_x_570) ;  /* 0xfffffffc00f08947 */ /* 0x002fea000383ffff */
[----:B------:R-:W-:Y:S05]  /*17f50*/  BRA `(.L_x_584) ;  /* 0xfffffff800c87947 */ /* 0x000fea000383ffff */
.L_x_571:
[----:B0-----:R0:W1:Y:S02]  /*17f60*/  SYNCS.PHASECHK.TRANS64.TRYWAIT P0, [R7+URZ], R0 ;  /* 0x00000000070075a7 */ /* 0x001064000800017f */
[----:B-1----:R-:W-:Y:S05]  /*17f70*/  @!P0 NANOSLEEP.SYNCS 0x989680 ;  /* 0x009896800000895d */ /* 0x002fea0003900000 */
[----:B------:R-:W1:Y:S02]  /*17f80*/  @!P0 SYNCS.PHASECHK.TRANS64 P0, [R7+URZ], R0 ;  /* 0x00000000070085a7 */ /* 0x000e64000800007f */
[----:B-1----:R-:W-:Y:S05]  /*17f90*/  @!P0 BRA `(.L_x_571) ;  /* 0xfffffffc00f08947 */ /* 0x002fea000383ffff */
[----:B------:R-:W-:Y:S05]  /*17fa0*/  BRA `(.L_x_585) ;  /* 0xfffffff800d87947 */ /* 0x000fea000383ffff */
.L_x_586:
[----:B------:R-:W-:-:S00]  /*17fb0*/  BRA `(.L_x_586) ;  /* 0xfffffffc00fc7947 */ /* 0x000fc0000383ffff */
[----:B------:R-:W-:-:S00]  /*17fc0*/  NOP ;  /* 0x0000000000007918 */ /* 0x000fc00000000000 */
        /* <DEDUP_REMOVED lines=11> */
.L_x_587:


//--------------------- .nv.global.init           --------------------------
	.section	.nv.global.init,"aw",@progbits
.nv.global.init:
	.type		$str$22,@object
	.size		$str$22,($str$23 - $str$22)
$str$22:
        /*0000*/ 	.byte	0x6b, 0x5f, 0x74, 0x69, 0x6c, 0x65, 0x5f, 0x63, 0x6f, 0x75, 0x6e, 0x74, 0x20, 0x3e, 0x3d, 0x20
        /*0010*/ 	.byte	0x31, 0x00
	.type		$str$23,@object
	.size		$str$23,(__unnamed_1 - $str$23)
$str$23:
        /*0012*/ 	.byte	0x2f, 0x74, 0x6d, 0x70, 0x2f, 0x63, 0x75, 0x74, 0x6c, 0x61, 0x73, 0x73, 0x5f, 0x73, 0x77, 0x65
        /*0022*/ 	.byte	0x65, 0x70, 0x5f, 0x73, 0x72, 0x63, 0x2f, 0x69, 0x6e, 0x63, 0x6c, 0x75, 0x64, 0x65, 0x2f, 0x63
        /*0032*/ 	.byte	0x75, 0x74, 0x6c, 0x61, 0x73, 0x73, 0x2f, 0x67, 0x65, 0x6d, 0x6d, 0x2f, 0x63, 0x6f, 0x6c, 0x6c
        /*0042*/ 	.byte	0x65, 0x63, 0x74, 0x69, 0x76, 0x65, 0x2f, 0x73, 0x6d, 0x39, 0x30, 0x5f, 0x6d, 0x6d, 0x61, 0x5f
        /*0052*/ 	.byte	0x74, 0x6d, 0x61, 0x5f, 0x67, 0x6d, 0x6d, 0x61, 0x5f, 0x73, 0x73, 0x5f, 0x77, 0x61, 0x72, 0x70
        /*0062*/ 	.byte	0x73, 0x70, 0x65, 0x63, 0x69, 0x61, 0x6c, 0x69, 0x7a, 0x65, 0x64, 0x2e, 0x68, 0x70, 0x70, 0x00
	.type		__unnamed_1,@object
	.size		__unnamed_1,(.L_0 - __unnamed_1)
__unnamed_1:
        /* <DEDUP_REMOVED lines=182> */
        /*0bd2*/ 	.byte	0x3a, 0x3a, 0x69, 0x64, 0x65, 0x6e, 0x74, 0x69, 0x74, 0x79, 0x5d, 0x00
.L_0:


//--------------------- .nv.shared._ZN7cutlass13device_kernelINS_4gemm6kernel13GemmUniversalIN4cute5tupleIJiiiiEEENS1_10collective13CollectiveMmaINS1_34MainloopSm90TmaGmmaWarpSpecializedILi7ENS5_IJNS4_1CILi2EEESB_NSA_ILi1EEEEEENS1_35KernelTmaWarpSpecializedCooperativeEEENS5_IJNSA_ILi256EEESG_NSA_ILi32EEEEEENS_10bfloat16_tENS5_IJlSC_lEEESJ_SK_NS4_8TiledMMAINS4_8MMA_AtomIJNS4_4SM904GMMA28MMA_64x256x16_F32BF16BF16_SSILNSO_5MajorE0ELSQ_0ELNSO_7ScaleInE1ELSR_1EEEEEENS4_6LayoutINS5_IJSB_SC_SC_EEENS5_IJSC_NSA_ILi0EEESW_EEEEENS5_IJNS4_10UnderscoreESZ_SZ_EEEEENS4_23SM90_TMA_LOAD_MULTICASTENS4_14ComposedLayoutINS4_7SwizzleILi2ELi4ELi3EEENS4_18smem_ptr_flag_bitsILi16EEENSU_INS5_IJNSA_ILi8EEESH_EEENS5_IJSH_SC_EEEEEEEvNS4_8identityES12_S1C_vS1D_EENS_8epilogue10collective6detail29Sm90TmaWarpSpecializedAdapterINS1G_15DefaultEpilogueISJ_SK_SK_NS1F_6thread17LinearCombinationISJ_Li1EffLNS1K_9ScaleType4KindE0ELNS_15FloatRoundStyleE2ESJ_EENS1_15EpilogueDefaultEEEEEvvEEEEvNT_6ParamsE --------------------------
	.section	.nv.shared._ZN7cutlass13device_kernelINS_4gemm6kernel13GemmUniversalIN4cute5tupleIJiiiiEEENS1_10collective13CollectiveMmaINS1_34MainloopSm90TmaGmmaWarpSpecializedILi7ENS5_IJNS4_1CILi2EEESB_NSA_ILi1EEEEEENS1_35KernelTmaWarpSpecializedCooperativeEEENS5_IJNSA_ILi256EEESG_NSA_ILi32EEEEEENS_10bfloat16_tENS5_IJlSC_lEEESJ_SK_NS4_8TiledMMAINS4_8MMA_AtomIJNS4_4SM904GMMA28MMA_64x256x16_F32BF16BF16_SSILNSO_5MajorE0ELSQ_0ELNSO_7ScaleInE1ELSR_1EEEEEENS4_6LayoutINS5_IJSB_SC_SC_EEENS5_IJSC_NSA_ILi0EEESW_EEEEENS5_IJNS4_10UnderscoreESZ_SZ_EEEEENS4_23SM90_TMA_LOAD_MULTICASTENS4_14ComposedLayoutINS4_7SwizzleILi2ELi4ELi3EEENS4_18smem_ptr_flag_bitsILi16EEENSU_INS5_IJNSA_ILi8EEESH_EEENS5_IJSH_SC_EEEEEEEvNS4_8identityES12_S1C_vS1D_EENS_8epilogue10collective6detail29Sm90TmaWarpSpecializedAdapterINS1G_15DefaultEpilogueISJ_SK_SK_NS1F_6thread17LinearCombinationISJ_Li1EffLNS1K_9ScaleType4KindE0ELNS_15FloatRoundStyleE2ESJ_EENS1_15EpilogueDefaultEEEEEvvEEEEvNT_6ParamsE,"aw",@nobits
	.sectionflags	@""
	.align	16
	.zero		1024


//--------------------- .nv.shared.reserved.0     --------------------------
	.section	.nv.shared.reserved.0,"aw",@nobits
	.weak		__nv_reservedSMEM_offset_0_alias
	.size		__nv_reservedSMEM_offset_0_alias, 0, 0
	.other		__nv_reservedSMEM_offset_0_alias,@"STO_CUDA_RESERVED_SHARED STV_DEFAULT"
__nv_reservedSMEM_offset_0_alias:
	.zero		0


//--------------------- .nv.global                --------------------------
	.section	.nv.global,"aw",@nobits
.nv.global:
	.type		_ZN39_INTERNAL_8d6c19bd_4_k_cu_a539eb9c_34604cute1_E,@object
	.size		_ZN39_INTERNAL_8d6c19bd_4_k_cu_a539eb9c_34604cute1_E,(_ZN39_INTERNAL_8d6c19bd_4_k_cu_a539eb9c_34604cuda3std3__45__cpo6cbeginE - _ZN39_INTERNAL_8d6c19bd_4_k_cu_a539eb9c_34604cute1_E)
_ZN39_INTERNAL_8d6c19bd_4_k_cu_a539eb9c_34604cute1_E:
	.zero		1
	.type		_ZN39_INTERNAL_8d6c19bd_4_k_cu_a539eb9c_34604cuda3std3__45__cpo6cbeginE,@object
	.size		_ZN39_INTERNAL_8d6c19bd_4_k_cu_a539eb9c_34604cuda3std3__45__cpo6cbeginE,(_ZN39_INTERNAL_8d6c19bd_4_k_cu_a539eb9c_34604cuda3std3__48in_placeE - _ZN39_INTERNAL_8d6c19bd_4_k_cu_a539eb9c_34604cuda3std3__45__cpo6cbeginE)
_ZN39_INTERNAL_8d6c19bd_4_k_cu_a539eb9c_34604cuda3std3__45__cpo6cbeginE:
	.zero		1
	.type		_ZN39_INTERNAL_8d6c19bd_4_k_cu_a539eb9c_34604cuda3std3__48in_placeE,@object
	.size		_ZN39_INTERNAL_8d6c19bd_4_k_cu_a539eb9c_34604cuda3std3__48in_placeE,(_ZN39_INTERNAL_8d6c19bd_4_k_cu_a539eb9c_34604cuda3std6ranges3__45__cpo9iter_moveE - _ZN39_INTERNAL_8d6c19bd_4_k_cu_a539eb9c_34604cuda3std3__48in_placeE)
_ZN39_INTERNAL_8d6c19bd_4_k_cu_a539eb9c_34604cuda3std3__48in_placeE:
	.zero		1
	.type		_ZN39_INTERNAL_8d6c19bd_4_k_cu_a539eb9c_34604cuda3std6ranges3__45__cpo9iter_moveE,@object
	.size		_ZN39_INTERNAL_8d6c19bd_4_k_cu_a539eb9c_34604cuda3std6ranges3__45__cpo9iter_moveE,(_ZN39_INTERNAL_8d6c19bd_4_k_cu_a539eb9c_34604cuda3std3__45__cpo5beginE - _ZN39_INTERNAL_8d6c19bd_4_k_cu_a539eb9c_34604cuda3std6ranges3__45__cpo9iter_moveE)
_ZN39_INTERNAL_8d6c19bd_4_k_cu_a539eb9c_34604cuda3std6ranges3__45__cpo9iter_moveE:
	.zero		1
	.type		_ZN39_INTERNAL_8d6c19bd_4_k_cu_a539eb9c_34604cuda3std3__45__cpo5beginE,@object
	.size		_ZN39_INTERNAL_8d6c19bd_4_k_cu_a539eb9c_34604cuda3std3__45__cpo5beginE,(_ZN39_INTERNAL_8d6c19bd_4_k_cu_a539eb9c_34604cuda3std3__441_GLOBAL__N__8d6c19bd_4_k_cu_a539eb9c_34606ignoreE - _ZN39_INTERNAL_8d6c19bd_4_k_cu_a539eb9c_34604cuda3std3__45__cpo5beginE)
_ZN39_INTERNAL_8d6c19bd_4_k_cu_a539eb9c_34604cuda3std3__45__cpo5beginE:
	.zero		1
	.type		_ZN39_INTERNAL_8d6c19bd_4_k_cu_a539eb9c_34604cuda3std3__441_GLOBAL__N__8d6c19bd_4_k_cu_a539eb9c_34606ignoreE,@object
	.size		_ZN39_INTERNAL_8d6c19bd_4_k_cu_a539eb9c_34604cuda3std3__441_GLOBAL__N__8d6c19bd_4_k_cu_a539eb9c_34606ignoreE,(_ZN39_INTERNAL_8d6c19bd_4_k_cu_a539eb9c_34604cute7productE - _ZN39_INTERNAL_8d6c19bd_4_k_cu_a539eb9c_34604cuda3std3__441_GLOBAL__N__8d6c19bd_4_k_cu_a539eb9c_34606ignoreE)
_ZN39_INTERNAL_8d6c19bd_4_k_cu_a539eb9c_34604cuda3std3__441_GLOBAL__N__8d6c19bd_4_k_cu_a539eb9c_34606ignoreE:
	.zero		1
	.type		_ZN39_INTERNAL_8d6c19bd_4_k_cu_a539eb9c_34604cute7productE,@object
	.size		_ZN39_INTERNAL_8d6c19bd_4_k_cu_a539eb9c_34604cute7productE,(_ZN39_INTERNAL_8d6c19bd_4_k_cu_a539eb9c_34604cuda3std3__45__cpo3endE - _ZN39_INTERNAL_8d6c19bd_4_k_cu_a539eb9c_34604cute7productE)
_ZN39_INTERNAL_8d6c19bd_4_k_cu_a539eb9c_34604cute7productE:
	.zero		1
	.type		_ZN39_INTERNAL_8d6c19bd_4_k_cu_a539eb9c_34604cuda3std3__45__cpo3endE,@object
	.size		_ZN39_INTERNAL_8d6c19bd_4_k_cu_a539eb9c_34604cuda3std3__45__cpo3endE,(_ZN39_INTERNAL_8d6c19bd_4_k_cu_a539eb9c_34604cuda3std3__419piecewise_constructE - _ZN39_INTERNAL_8d6c19bd_4_k_cu_a539eb9c_34604cuda3std3__45__cpo3endE)
_ZN39_INTERNAL_8d6c19bd_4_k_cu_a539eb9c_34604cuda3std3__45__cpo3endE:
	.zero		1
	.type		_ZN39_INTERNAL_8d6c19bd_4_k_cu_a539eb9c_34604cuda3std3__419piecewise_constructE,@object
	.size		_ZN39_INTERNAL_8d6c19bd_4_k_cu_a539eb9c_34604cuda3std3__419piecewise_constructE,(_ZN39_INTERNAL_8d6c19bd_4_k_cu_a539eb9c_34604cuda3std3__45__cpo4cendE - _ZN39_INTERNAL_8d6c19bd_4_k_cu_a539eb9c_34604cuda3std3__419piecewise_constructE)
_ZN39_INTERNAL_8d6c19bd_4_k_cu_a539eb9c_34604cuda3std3__419piecewise_constructE:
	.zero		1
	.type		_ZN39_INTERNAL_8d6c19bd_4_k_cu_a539eb9c_34604cuda3std3__45__cpo4cendE,@object
	.size		_ZN39_INTERNAL_8d6c19bd_4_k_cu_a539eb9c_34604cuda3std3__45__cpo4cendE,(_ZN39_INTERNAL_8d6c19bd_4_k_cu_a539eb9c_34604cuda3std6ranges3__45__cpo4swapE - _ZN39_INTERNAL_8d6c19bd_4_k_cu_a539eb9c_34604cuda3std3__45__cpo4cendE)
_ZN39_INTERNAL_8d6c19bd_4_k_cu_a539eb9c_34604cuda3std3__45__cpo4cendE:
	.zero		1
	.type		_ZN39_INTERNAL_8d6c19bd_4_k_cu_a539eb9c_34604cuda3std6ranges3__45__cpo4swapE,@object
	.size		_ZN39_INTERNAL_8d6c19bd_4_k_cu_a539eb9c_34604cuda3std6ranges3__45__cpo4swapE,(.L_8 - _ZN39_INTERNAL_8d6c19bd_4_k_cu_a539eb9c_34604cuda3std6ranges3__45__cpo4swapE)
_ZN39_INTERNAL_8d6c19bd_4_k_cu_a539eb9c_34604cuda3std6ranges3__45__cpo4swapE:
	.zero		1
.L_8:


//--------------------- .nv.constant0._ZN7cutlass13device_kernelINS_4gemm6kernel13GemmUniversalIN4cute5tupleIJiiiiEEENS1_10collective13CollectiveMmaINS1_34MainloopSm90TmaGmmaWarpSpecializedILi7ENS5_IJNS4_1CILi2EEESB_NSA_ILi1EEEEEENS1_35KernelTmaWarpSpecializedCooperativeEEENS5_IJNSA_ILi256EEESG_NSA_ILi32EEEEEENS_10bfloat16_tENS5_IJlSC_lEEESJ_SK_NS4_8TiledMMAINS4_8MMA_AtomIJNS4_4SM904GMMA28MMA_64x256x16_F32BF16BF16_SSILNSO_5MajorE0ELSQ_0ELNSO_7ScaleInE1ELSR_1EEEEEENS4_6LayoutINS5_IJSB_SC_SC_EEENS5_IJSC_NSA_ILi0EEESW_EEEEENS5_IJNS4_10UnderscoreESZ_SZ_EEEEENS4_23SM90_TMA_LOAD_MULTICASTENS4_14ComposedLayoutINS4_7SwizzleILi2ELi4ELi3EEENS4_18smem_ptr_flag_bitsILi16EEENSU_INS5_IJNSA_ILi8EEESH_EEENS5_IJSH_SC_EEEEEEEvNS4_8identityES12_S1C_vS1D_EENS_8epilogue10collective6detail29Sm90TmaWarpSpecializedAdapterINS1G_15DefaultEpilogueISJ_SK_SK_NS1F_6thread17LinearCombinationISJ_Li1EffLNS1K_9ScaleType4KindE0ELNS_15FloatRoundStyleE2ESJ_EENS1_15EpilogueDefaultEEEEEvvEEEEvNT_6ParamsE --------------------------
	.section	.nv.constant0._ZN7cutlass13device_kernelINS_4gemm6kernel13GemmUniversalIN4cute5tupleIJiiiiEEENS1_10collective13CollectiveMmaINS1_34MainloopSm90TmaGmmaWarpSpecializedILi7ENS5_IJNS4_1CILi2EEESB_NSA_ILi1EEEEEENS1_35KernelTmaWarpSpecializedCooperativeEEENS5_IJNSA_ILi256EEESG_NSA_ILi32EEEEEENS_10bfloat16_tENS5_IJlSC_lEEESJ_SK_NS4_8TiledMMAINS4_8MMA_AtomIJNS4_4SM904GMMA28MMA_64x256x16_F32BF16BF16_SSILNSO_5MajorE0ELSQ_0ELNSO_7ScaleInE1ELSR_1EEEEEENS4_6LayoutINS5_IJSB_SC_SC_EEENS5_IJSC_NSA_ILi0EEESW_EEEEENS5_IJNS4_10UnderscoreESZ_SZ_EEEEENS4_23SM90_TMA_LOAD_MULTICASTENS4_14ComposedLayoutINS4_7SwizzleILi2ELi4ELi3EEENS4_18smem_ptr_flag_bitsILi16EEENSU_INS5_IJNSA_ILi8EEESH_EEENS5_IJSH_SC_EEEEEEEvNS4_8identityES12_S1C_vS1D_EENS_8epilogue10collective6detail29Sm90TmaWarpSpecializedAdapterINS1G_15DefaultEpilogueISJ_SK_SK_NS1F_6thread17LinearCombinationISJ_Li1EffLNS1K_9ScaleType4KindE0ELNS_15FloatRoundStyleE2ESJ_EENS1_15EpilogueDefaultEEEEEvvEEEEvNT_6ParamsE,"a",@progbits
	.sectionflags	@""
	.align	4
.nv.constant0._ZN7cutlass13device_kernelINS_4gemm6kernel13GemmUniversalIN4cute5tupleIJiiiiEEENS1_10collective13CollectiveMmaINS1_34MainloopSm90TmaGmmaWarpSpecializedILi7ENS5_IJNS4_1CILi2EEESB_NSA_ILi1EEEEEENS1_35KernelTmaWarpSpecializedCooperativeEEENS5_IJNSA_ILi256EEESG_NSA_ILi32EEEEEENS_10bfloat16_tENS5_IJlSC_lEEESJ_SK_NS4_8TiledMMAINS4_8MMA_AtomIJNS4_4SM904GMMA28MMA_64x256x16_F32BF16BF16_SSILNSO_5MajorE0ELSQ_0ELNSO_7ScaleInE1ELSR_1EEEEEENS4_6LayoutINS5_IJSB_SC_SC_EEENS5_IJSC_NSA_ILi0EEESW_EEEEENS5_IJNS4_10UnderscoreESZ_SZ_EEEEENS4_23SM90_TMA_LOAD_MULTICASTENS4_14ComposedLayoutINS4_7SwizzleILi2ELi4ELi3EEENS4_18smem_ptr_flag_bitsILi16EEENSU_INS5_IJNSA_ILi8EEESH_EEENS5_IJSH_SC_EEEEEEEvNS4_8identityES12_S1C_vS1D_EENS_8epilogue10collective6detail29Sm90TmaWarpSpecializedAdapterINS1G_15DefaultEpilogueISJ_SK_SK_NS1F_6thread17LinearCombinationISJ_Li1EffLNS1K_9ScaleType4KindE0ELNS_15FloatRoundStyleE2ESJ_EENS1_15EpilogueDefaultEEEEEvvEEEEvNT_6ParamsE:
	.zero		1664


//--------------------- SYMBOLS --------------------------

	.type		.nv.reservedSmem.offset0,@object
	.size		.nv.reservedSmem.offset0,0x4
	.type		__assertfail,@function
